//
// Generated by NVIDIA NVVM Compiler
//
// Compiler Build ID: CL-36424714
// Cuda compilation tools, release 13.0, V13.0.88
// Based on NVVM 20.0.0
//

.version 9.0
.target sm_100
.address_size 64

	// .globl	_Z23gemm_tiled_8x8_registerPfS_S_iii
// _ZZ23gemm_tiled_8x8_registerPfS_S_iiiE2As has been demoted
// _ZZ23gemm_tiled_8x8_registerPfS_S_iiiE2Bs has been demoted
// _ZZ29gemm_tiled_8x8_register_innerPfS_S_iiiE2As has been demoted
// _ZZ29gemm_tiled_8x8_register_innerPfS_S_iiiE2Bs has been demoted

.visible .entry _Z23gemm_tiled_8x8_registerPfS_S_iii(
	.param .u64 .ptr .align 1 _Z23gemm_tiled_8x8_registerPfS_S_iii_param_0,
	.param .u64 .ptr .align 1 _Z23gemm_tiled_8x8_registerPfS_S_iii_param_1,
	.param .u64 .ptr .align 1 _Z23gemm_tiled_8x8_registerPfS_S_iii_param_2,
	.param .u32 _Z23gemm_tiled_8x8_registerPfS_S_iii_param_3,
	.param .u32 _Z23gemm_tiled_8x8_registerPfS_S_iii_param_4,
	.param .u32 _Z23gemm_tiled_8x8_registerPfS_S_iii_param_5
)
.maxntid 256
.minnctapersm 2
{
	.reg .pred 	%p<195>;
	.reg .b32 	%r<90>;
	.reg .b32 	%f<907>;
	.reg .b64 	%rd<60>;
	// demoted variable
	.shared .align 4 .b8 _ZZ23gemm_tiled_8x8_registerPfS_S_iiiE2As[4096];
	// demoted variable
	.shared .align 4 .b8 _ZZ23gemm_tiled_8x8_registerPfS_S_iiiE2Bs[4096];
	ld.param.u64 	%rd13, [_Z23gemm_tiled_8x8_registerPfS_S_iii_param_0];
	ld.param.u64 	%rd14, [_Z23gemm_tiled_8x8_registerPfS_S_iii_param_1];
	ld.param.u64 	%rd15, [_Z23gemm_tiled_8x8_registerPfS_S_iii_param_2];
	ld.param.u32 	%r43, [_Z23gemm_tiled_8x8_registerPfS_S_iii_param_3];
	ld.param.u32 	%r44, [_Z23gemm_tiled_8x8_registerPfS_S_iii_param_4];
	ld.param.u32 	%r45, [_Z23gemm_tiled_8x8_registerPfS_S_iii_param_5];
	cvta.to.global.u64 	%rd1, %rd15;
	mov.u32 	%r1, %tid.x;
	mov.u32 	%r46, %ctaid.y;
	shl.b32 	%r2, %r46, 7;
	mov.u32 	%r47, %ctaid.x;
	shl.b32 	%r3, %r47, 7;
	shr.u32 	%r4, %r1, 4;
	and.b32  	%r5, %r1, 15;
	setp.lt.s32 	%p1, %r45, 1;
	mov.f32 	%f843, 0f00000000;
	mov.f32 	%f844, %f843;
	mov.f32 	%f845, %f843;
	mov.f32 	%f846, %f843;
	mov.f32 	%f847, %f843;
	mov.f32 	%f848, %f843;
	mov.f32 	%f849, %f843;
	mov.f32 	%f850, %f843;
	mov.f32 	%f851, %f843;
	mov.f32 	%f852, %f843;
	mov.f32 	%f853, %f843;
	mov.f32 	%f854, %f843;
	mov.f32 	%f855, %f843;
	mov.f32 	%f856, %f843;
	mov.f32 	%f857, %f843;
	mov.f32 	%f858, %f843;
	mov.f32 	%f859, %f843;
	mov.f32 	%f860, %f843;
	mov.f32 	%f861, %f843;
	mov.f32 	%f862, %f843;
	mov.f32 	%f863, %f843;
	mov.f32 	%f864, %f843;
	mov.f32 	%f865, %f843;
	mov.f32 	%f866, %f843;
	mov.f32 	%f867, %f843;
	mov.f32 	%f868, %f843;
	mov.f32 	%f869, %f843;
	mov.f32 	%f870, %f843;
	mov.f32 	%f871, %f843;
	mov.f32 	%f872, %f843;
	mov.f32 	%f873, %f843;
	mov.f32 	%f874, %f843;
	mov.f32 	%f875, %f843;
	mov.f32 	%f876, %f843;
	mov.f32 	%f877, %f843;
	mov.f32 	%f878, %f843;
	mov.f32 	%f879, %f843;
	mov.f32 	%f880, %f843;
	mov.f32 	%f881, %f843;
	mov.f32 	%f882, %f843;
	mov.f32 	%f883, %f843;
	mov.f32 	%f884, %f843;
	mov.f32 	%f885, %f843;
	mov.f32 	%f886, %f843;
	mov.f32 	%f887, %f843;
	mov.f32 	%f888, %f843;
	mov.f32 	%f889, %f843;
	mov.f32 	%f890, %f843;
	mov.f32 	%f891, %f843;
	mov.f32 	%f892, %f843;
	mov.f32 	%f893, %f843;
	mov.f32 	%f894, %f843;
	mov.f32 	%f895, %f843;
	mov.f32 	%f896, %f843;
	mov.f32 	%f897, %f843;
	mov.f32 	%f898, %f843;
	mov.f32 	%f899, %f843;
	mov.f32 	%f900, %f843;
	mov.f32 	%f901, %f843;
	mov.f32 	%f902, %f843;
	mov.f32 	%f903, %f843;
	mov.f32 	%f904, %f843;
	mov.f32 	%f905, %f843;
	mov.f32 	%f906, %f843;
	@%p1 bra 	$L__BB0_3;
	shr.u32 	%r49, %r1, 5;
	shl.b32 	%r50, %r1, 2;
	and.b32  	%r51, %r50, 124;
	and.b32  	%r52, %r50, 4;
	shr.u32 	%r53, %r1, 1;
	add.s32 	%r54, %r2, %r53;
	shr.s32 	%r55, %r44, 31;
	shr.u32 	%r56, %r55, 30;
	add.s32 	%r57, %r44, %r56;
	shr.s32 	%r58, %r57, 2;
	add.s32 	%r59, %r3, %r51;
	shr.s32 	%r60, %r59, 2;
	shl.b32 	%r61, %r1, 4;
	and.b32  	%r62, %r61, 16;
	shl.b32 	%r63, %r53, 5;
	or.b32  	%r64, %r63, %r62;
	mov.u32 	%r65, _ZZ23gemm_tiled_8x8_registerPfS_S_iiiE2As;
	add.s32 	%r6, %r65, %r64;
	and.b32  	%r66, %r61, 496;
	shl.b32 	%r67, %r49, 9;
	or.b32  	%r68, %r67, %r66;
	mov.u32 	%r69, _ZZ23gemm_tiled_8x8_registerPfS_S_iiiE2Bs;
	add.s32 	%r7, %r69, %r68;
	shl.b32 	%r70, %r4, 8;
	add.s32 	%r8, %r65, %r70;
	shl.b32 	%r71, %r5, 5;
	add.s32 	%r9, %r69, %r71;
	mad.lo.s32 	%r88, %r58, %r49, %r60;
	shl.b32 	%r11, %r58, 3;
	mad.lo.s32 	%r87, %r45, %r54, %r52;
	cvta.to.global.u64 	%rd2, %rd13;
	cvta.to.global.u64 	%rd3, %rd14;
	mov.b32 	%r89, 0;
	mov.f32 	%f843, 0f00000000;
$L__BB0_2:
	shr.s32 	%r72, %r87, 31;
	shr.u32 	%r73, %r72, 30;
	add.s32 	%r74, %r87, %r73;
	shr.s32 	%r75, %r74, 2;
	mul.wide.s32 	%rd16, %r75, 16;
	add.s64 	%rd17, %rd2, %rd16;
	ld.global.nc.v4.f32 	{%f195, %f196, %f197, %f198}, [%rd17];
	mul.wide.s32 	%rd18, %r88, 16;
	add.s64 	%rd19, %rd3, %rd18;
	ld.global.nc.v4.f32 	{%f199, %f200, %f201, %f202}, [%rd19];
	st.shared.f32 	[%r6], %f195;
	st.shared.f32 	[%r6+4], %f196;
	st.shared.f32 	[%r6+8], %f197;
	st.shared.f32 	[%r6+12], %f198;
	st.shared.f32 	[%r7], %f199;
	st.shared.f32 	[%r7+4], %f200;
	st.shared.f32 	[%r7+8], %f201;
	st.shared.f32 	[%r7+12], %f202;
	bar.sync 	0;
	ld.shared.f32 	%f203, [%r8];
	ld.shared.f32 	%f204, [%r8+32];
	ld.shared.f32 	%f205, [%r8+64];
	ld.shared.f32 	%f206, [%r8+96];
	ld.shared.f32 	%f207, [%r8+128];
	ld.shared.f32 	%f208, [%r8+160];
	ld.shared.f32 	%f209, [%r8+192];
	ld.shared.f32 	%f210, [%r8+224];
	ld.shared.f32 	%f211, [%r9];
	ld.shared.f32 	%f212, [%r9+4];
	ld.shared.f32 	%f213, [%r9+8];
	ld.shared.f32 	%f214, [%r9+12];
	ld.shared.f32 	%f215, [%r9+16];
	ld.shared.f32 	%f216, [%r9+20];
	ld.shared.f32 	%f217, [%r9+24];
	ld.shared.f32 	%f218, [%r9+28];
	fma.rn.f32 	%f219, %f203, %f211, %f890;
	fma.rn.f32 	%f220, %f203, %f212, %f889;
	fma.rn.f32 	%f221, %f203, %f213, %f888;
	fma.rn.f32 	%f222, %f203, %f214, %f887;
	fma.rn.f32 	%f223, %f203, %f215, %f886;
	fma.rn.f32 	%f224, %f203, %f216, %f885;
	fma.rn.f32 	%f225, %f203, %f217, %f884;
	fma.rn.f32 	%f226, %f203, %f218, %f883;
	fma.rn.f32 	%f227, %f204, %f211, %f882;
	fma.rn.f32 	%f228, %f204, %f212, %f881;
	fma.rn.f32 	%f229, %f204, %f213, %f880;
	fma.rn.f32 	%f230, %f204, %f214, %f879;
	fma.rn.f32 	%f231, %f204, %f215, %f878;
	fma.rn.f32 	%f232, %f204, %f216, %f877;
	fma.rn.f32 	%f233, %f204, %f217, %f876;
	fma.rn.f32 	%f234, %f204, %f218, %f875;
	fma.rn.f32 	%f235, %f205, %f211, %f874;
	fma.rn.f32 	%f236, %f205, %f212, %f873;
	fma.rn.f32 	%f237, %f205, %f213, %f872;
	fma.rn.f32 	%f238, %f205, %f214, %f871;
	fma.rn.f32 	%f239, %f205, %f215, %f870;
	fma.rn.f32 	%f240, %f205, %f216, %f869;
	fma.rn.f32 	%f241, %f205, %f217, %f868;
	fma.rn.f32 	%f242, %f205, %f218, %f867;
	fma.rn.f32 	%f243, %f206, %f211, %f866;
	fma.rn.f32 	%f244, %f206, %f212, %f865;
	fma.rn.f32 	%f245, %f206, %f213, %f864;
	fma.rn.f32 	%f246, %f206, %f214, %f863;
	fma.rn.f32 	%f247, %f206, %f215, %f862;
	fma.rn.f32 	%f248, %f206, %f216, %f861;
	fma.rn.f32 	%f249, %f206, %f217, %f860;
	fma.rn.f32 	%f250, %f206, %f218, %f859;
	fma.rn.f32 	%f251, %f207, %f211, %f858;
	fma.rn.f32 	%f252, %f207, %f212, %f857;
	fma.rn.f32 	%f253, %f207, %f213, %f856;
	fma.rn.f32 	%f254, %f207, %f214, %f855;
	fma.rn.f32 	%f255, %f207, %f215, %f854;
	fma.rn.f32 	%f256, %f207, %f216, %f853;
	fma.rn.f32 	%f257, %f207, %f217, %f852;
	fma.rn.f32 	%f258, %f207, %f218, %f851;
	fma.rn.f32 	%f259, %f208, %f211, %f850;
	fma.rn.f32 	%f260, %f208, %f212, %f849;
	fma.rn.f32 	%f261, %f208, %f213, %f848;
	fma.rn.f32 	%f262, %f208, %f214, %f847;
	fma.rn.f32 	%f263, %f208, %f215, %f846;
	fma.rn.f32 	%f264, %f208, %f216, %f845;
	fma.rn.f32 	%f265, %f208, %f217, %f844;
	fma.rn.f32 	%f266, %f208, %f218, %f843;
	fma.rn.f32 	%f267, %f209, %f211, %f891;
	fma.rn.f32 	%f268, %f209, %f212, %f892;
	fma.rn.f32 	%f269, %f209, %f213, %f893;
	fma.rn.f32 	%f270, %f209, %f214, %f894;
	fma.rn.f32 	%f271, %f209, %f215, %f895;
	fma.rn.f32 	%f272, %f209, %f216, %f896;
	fma.rn.f32 	%f273, %f209, %f217, %f897;
	fma.rn.f32 	%f274, %f209, %f218, %f898;
	fma.rn.f32 	%f275, %f210, %f211, %f899;
	fma.rn.f32 	%f276, %f210, %f212, %f900;
	fma.rn.f32 	%f277, %f210, %f213, %f901;
	fma.rn.f32 	%f278, %f210, %f214, %f902;
	fma.rn.f32 	%f279, %f210, %f215, %f903;
	fma.rn.f32 	%f280, %f210, %f216, %f904;
	fma.rn.f32 	%f281, %f210, %f217, %f905;
	fma.rn.f32 	%f282, %f210, %f218, %f906;
	ld.shared.f32 	%f283, [%r8+4];
	ld.shared.f32 	%f284, [%r8+36];
	ld.shared.f32 	%f285, [%r8+68];
	ld.shared.f32 	%f286, [%r8+100];
	ld.shared.f32 	%f287, [%r8+132];
	ld.shared.f32 	%f288, [%r8+164];
	ld.shared.f32 	%f289, [%r8+196];
	ld.shared.f32 	%f290, [%r8+228];
	ld.shared.f32 	%f291, [%r9+512];
	ld.shared.f32 	%f292, [%r9+516];
	ld.shared.f32 	%f293, [%r9+520];
	ld.shared.f32 	%f294, [%r9+524];
	ld.shared.f32 	%f295, [%r9+528];
	ld.shared.f32 	%f296, [%r9+532];
	ld.shared.f32 	%f297, [%r9+536];
	ld.shared.f32 	%f298, [%r9+540];
	fma.rn.f32 	%f299, %f283, %f291, %f219;
	fma.rn.f32 	%f300, %f283, %f292, %f220;
	fma.rn.f32 	%f301, %f283, %f293, %f221;
	fma.rn.f32 	%f302, %f283, %f294, %f222;
	fma.rn.f32 	%f303, %f283, %f295, %f223;
	fma.rn.f32 	%f304, %f283, %f296, %f224;
	fma.rn.f32 	%f305, %f283, %f297, %f225;
	fma.rn.f32 	%f306, %f283, %f298, %f226;
	fma.rn.f32 	%f307, %f284, %f291, %f227;
	fma.rn.f32 	%f308, %f284, %f292, %f228;
	fma.rn.f32 	%f309, %f284, %f293, %f229;
	fma.rn.f32 	%f310, %f284, %f294, %f230;
	fma.rn.f32 	%f311, %f284, %f295, %f231;
	fma.rn.f32 	%f312, %f284, %f296, %f232;
	fma.rn.f32 	%f313, %f284, %f297, %f233;
	fma.rn.f32 	%f314, %f284, %f298, %f234;
	fma.rn.f32 	%f315, %f285, %f291, %f235;
	fma.rn.f32 	%f316, %f285, %f292, %f236;
	fma.rn.f32 	%f317, %f285, %f293, %f237;
	fma.rn.f32 	%f318, %f285, %f294, %f238;
	fma.rn.f32 	%f319, %f285, %f295, %f239;
	fma.rn.f32 	%f320, %f285, %f296, %f240;
	fma.rn.f32 	%f321, %f285, %f297, %f241;
	fma.rn.f32 	%f322, %f285, %f298, %f242;
	fma.rn.f32 	%f323, %f286, %f291, %f243;
	fma.rn.f32 	%f324, %f286, %f292, %f244;
	fma.rn.f32 	%f325, %f286, %f293, %f245;
	fma.rn.f32 	%f326, %f286, %f294, %f246;
	fma.rn.f32 	%f327, %f286, %f295, %f247;
	fma.rn.f32 	%f328, %f286, %f296, %f248;
	fma.rn.f32 	%f329, %f286, %f297, %f249;
	fma.rn.f32 	%f330, %f286, %f298, %f250;
	fma.rn.f32 	%f331, %f287, %f291, %f251;
	fma.rn.f32 	%f332, %f287, %f292, %f252;
	fma.rn.f32 	%f333, %f287, %f293, %f253;
	fma.rn.f32 	%f334, %f287, %f294, %f254;
	fma.rn.f32 	%f335, %f287, %f295, %f255;
	fma.rn.f32 	%f336, %f287, %f296, %f256;
	fma.rn.f32 	%f337, %f287, %f297, %f257;
	fma.rn.f32 	%f338, %f287, %f298, %f258;
	fma.rn.f32 	%f339, %f288, %f291, %f259;
	fma.rn.f32 	%f340, %f288, %f292, %f260;
	fma.rn.f32 	%f341, %f288, %f293, %f261;
	fma.rn.f32 	%f342, %f288, %f294, %f262;
	fma.rn.f32 	%f343, %f288, %f295, %f263;
	fma.rn.f32 	%f344, %f288, %f296, %f264;
	fma.rn.f32 	%f345, %f288, %f297, %f265;
	fma.rn.f32 	%f346, %f288, %f298, %f266;
	fma.rn.f32 	%f347, %f289, %f291, %f267;
	fma.rn.f32 	%f348, %f289, %f292, %f268;
	fma.rn.f32 	%f349, %f289, %f293, %f269;
	fma.rn.f32 	%f350, %f289, %f294, %f270;
	fma.rn.f32 	%f351, %f289, %f295, %f271;
	fma.rn.f32 	%f352, %f289, %f296, %f272;
	fma.rn.f32 	%f353, %f289, %f297, %f273;
	fma.rn.f32 	%f354, %f289, %f298, %f274;
	fma.rn.f32 	%f355, %f290, %f291, %f275;
	fma.rn.f32 	%f356, %f290, %f292, %f276;
	fma.rn.f32 	%f357, %f290, %f293, %f277;
	fma.rn.f32 	%f358, %f290, %f294, %f278;
	fma.rn.f32 	%f359, %f290, %f295, %f279;
	fma.rn.f32 	%f360, %f290, %f296, %f280;
	fma.rn.f32 	%f361, %f290, %f297, %f281;
	fma.rn.f32 	%f362, %f290, %f298, %f282;
	ld.shared.f32 	%f363, [%r8+8];
	ld.shared.f32 	%f364, [%r8+40];
	ld.shared.f32 	%f365, [%r8+72];
	ld.shared.f32 	%f366, [%r8+104];
	ld.shared.f32 	%f367, [%r8+136];
	ld.shared.f32 	%f368, [%r8+168];
	ld.shared.f32 	%f369, [%r8+200];
	ld.shared.f32 	%f370, [%r8+232];
	ld.shared.f32 	%f371, [%r9+1024];
	ld.shared.f32 	%f372, [%r9+1028];
	ld.shared.f32 	%f373, [%r9+1032];
	ld.shared.f32 	%f374, [%r9+1036];
	ld.shared.f32 	%f375, [%r9+1040];
	ld.shared.f32 	%f376, [%r9+1044];
	ld.shared.f32 	%f377, [%r9+1048];
	ld.shared.f32 	%f378, [%r9+1052];
	fma.rn.f32 	%f379, %f363, %f371, %f299;
	fma.rn.f32 	%f380, %f363, %f372, %f300;
	fma.rn.f32 	%f381, %f363, %f373, %f301;
	fma.rn.f32 	%f382, %f363, %f374, %f302;
	fma.rn.f32 	%f383, %f363, %f375, %f303;
	fma.rn.f32 	%f384, %f363, %f376, %f304;
	fma.rn.f32 	%f385, %f363, %f377, %f305;
	fma.rn.f32 	%f386, %f363, %f378, %f306;
	fma.rn.f32 	%f387, %f364, %f371, %f307;
	fma.rn.f32 	%f388, %f364, %f372, %f308;
	fma.rn.f32 	%f389, %f364, %f373, %f309;
	fma.rn.f32 	%f390, %f364, %f374, %f310;
	fma.rn.f32 	%f391, %f364, %f375, %f311;
	fma.rn.f32 	%f392, %f364, %f376, %f312;
	fma.rn.f32 	%f393, %f364, %f377, %f313;
	fma.rn.f32 	%f394, %f364, %f378, %f314;
	fma.rn.f32 	%f395, %f365, %f371, %f315;
	fma.rn.f32 	%f396, %f365, %f372, %f316;
	fma.rn.f32 	%f397, %f365, %f373, %f317;
	fma.rn.f32 	%f398, %f365, %f374, %f318;
	fma.rn.f32 	%f399, %f365, %f375, %f319;
	fma.rn.f32 	%f400, %f365, %f376, %f320;
	fma.rn.f32 	%f401, %f365, %f377, %f321;
	fma.rn.f32 	%f402, %f365, %f378, %f322;
	fma.rn.f32 	%f403, %f366, %f371, %f323;
	fma.rn.f32 	%f404, %f366, %f372, %f324;
	fma.rn.f32 	%f405, %f366, %f373, %f325;
	fma.rn.f32 	%f406, %f366, %f374, %f326;
	fma.rn.f32 	%f407, %f366, %f375, %f327;
	fma.rn.f32 	%f408, %f366, %f376, %f328;
	fma.rn.f32 	%f409, %f366, %f377, %f329;
	fma.rn.f32 	%f410, %f366, %f378, %f330;
	fma.rn.f32 	%f411, %f367, %f371, %f331;
	fma.rn.f32 	%f412, %f367, %f372, %f332;
	fma.rn.f32 	%f413, %f367, %f373, %f333;
	fma.rn.f32 	%f414, %f367, %f374, %f334;
	fma.rn.f32 	%f415, %f367, %f375, %f335;
	fma.rn.f32 	%f416, %f367, %f376, %f336;
	fma.rn.f32 	%f417, %f367, %f377, %f337;
	fma.rn.f32 	%f418, %f367, %f378, %f338;
	fma.rn.f32 	%f419, %f368, %f371, %f339;
	fma.rn.f32 	%f420, %f368, %f372, %f340;
	fma.rn.f32 	%f421, %f368, %f373, %f341;
	fma.rn.f32 	%f422, %f368, %f374, %f342;
	fma.rn.f32 	%f423, %f368, %f375, %f343;
	fma.rn.f32 	%f424, %f368, %f376, %f344;
	fma.rn.f32 	%f425, %f368, %f377, %f345;
	fma.rn.f32 	%f426, %f368, %f378, %f346;
	fma.rn.f32 	%f427, %f369, %f371, %f347;
	fma.rn.f32 	%f428, %f369, %f372, %f348;
	fma.rn.f32 	%f429, %f369, %f373, %f349;
	fma.rn.f32 	%f430, %f369, %f374, %f350;
	fma.rn.f32 	%f431, %f369, %f375, %f351;
	fma.rn.f32 	%f432, %f369, %f376, %f352;
	fma.rn.f32 	%f433, %f369, %f377, %f353;
	fma.rn.f32 	%f434, %f369, %f378, %f354;
	fma.rn.f32 	%f435, %f370, %f371, %f355;
	fma.rn.f32 	%f436, %f370, %f372, %f356;
	fma.rn.f32 	%f437, %f370, %f373, %f357;
	fma.rn.f32 	%f438, %f370, %f374, %f358;
	fma.rn.f32 	%f439, %f370, %f375, %f359;
	fma.rn.f32 	%f440, %f370, %f376, %f360;
	fma.rn.f32 	%f441, %f370, %f377, %f361;
	fma.rn.f32 	%f442, %f370, %f378, %f362;
	ld.shared.f32 	%f443, [%r8+12];
	ld.shared.f32 	%f444, [%r8+44];
	ld.shared.f32 	%f445, [%r8+76];
	ld.shared.f32 	%f446, [%r8+108];
	ld.shared.f32 	%f447, [%r8+140];
	ld.shared.f32 	%f448, [%r8+172];
	ld.shared.f32 	%f449, [%r8+204];
	ld.shared.f32 	%f450, [%r8+236];
	ld.shared.f32 	%f451, [%r9+1536];
	ld.shared.f32 	%f452, [%r9+1540];
	ld.shared.f32 	%f453, [%r9+1544];
	ld.shared.f32 	%f454, [%r9+1548];
	ld.shared.f32 	%f455, [%r9+1552];
	ld.shared.f32 	%f456, [%r9+1556];
	ld.shared.f32 	%f457, [%r9+1560];
	ld.shared.f32 	%f458, [%r9+1564];
	fma.rn.f32 	%f459, %f443, %f451, %f379;
	fma.rn.f32 	%f460, %f443, %f452, %f380;
	fma.rn.f32 	%f461, %f443, %f453, %f381;
	fma.rn.f32 	%f462, %f443, %f454, %f382;
	fma.rn.f32 	%f463, %f443, %f455, %f383;
	fma.rn.f32 	%f464, %f443, %f456, %f384;
	fma.rn.f32 	%f465, %f443, %f457, %f385;
	fma.rn.f32 	%f466, %f443, %f458, %f386;
	fma.rn.f32 	%f467, %f444, %f451, %f387;
	fma.rn.f32 	%f468, %f444, %f452, %f388;
	fma.rn.f32 	%f469, %f444, %f453, %f389;
	fma.rn.f32 	%f470, %f444, %f454, %f390;
	fma.rn.f32 	%f471, %f444, %f455, %f391;
	fma.rn.f32 	%f472, %f444, %f456, %f392;
	fma.rn.f32 	%f473, %f444, %f457, %f393;
	fma.rn.f32 	%f474, %f444, %f458, %f394;
	fma.rn.f32 	%f475, %f445, %f451, %f395;
	fma.rn.f32 	%f476, %f445, %f452, %f396;
	fma.rn.f32 	%f477, %f445, %f453, %f397;
	fma.rn.f32 	%f478, %f445, %f454, %f398;
	fma.rn.f32 	%f479, %f445, %f455, %f399;
	fma.rn.f32 	%f480, %f445, %f456, %f400;
	fma.rn.f32 	%f481, %f445, %f457, %f401;
	fma.rn.f32 	%f482, %f445, %f458, %f402;
	fma.rn.f32 	%f483, %f446, %f451, %f403;
	fma.rn.f32 	%f484, %f446, %f452, %f404;
	fma.rn.f32 	%f485, %f446, %f453, %f405;
	fma.rn.f32 	%f486, %f446, %f454, %f406;
	fma.rn.f32 	%f487, %f446, %f455, %f407;
	fma.rn.f32 	%f488, %f446, %f456, %f408;
	fma.rn.f32 	%f489, %f446, %f457, %f409;
	fma.rn.f32 	%f490, %f446, %f458, %f410;
	fma.rn.f32 	%f491, %f447, %f451, %f411;
	fma.rn.f32 	%f492, %f447, %f452, %f412;
	fma.rn.f32 	%f493, %f447, %f453, %f413;
	fma.rn.f32 	%f494, %f447, %f454, %f414;
	fma.rn.f32 	%f495, %f447, %f455, %f415;
	fma.rn.f32 	%f496, %f447, %f456, %f416;
	fma.rn.f32 	%f497, %f447, %f457, %f417;
	fma.rn.f32 	%f498, %f447, %f458, %f418;
	fma.rn.f32 	%f499, %f448, %f451, %f419;
	fma.rn.f32 	%f500, %f448, %f452, %f420;
	fma.rn.f32 	%f501, %f448, %f453, %f421;
	fma.rn.f32 	%f502, %f448, %f454, %f422;
	fma.rn.f32 	%f503, %f448, %f455, %f423;
	fma.rn.f32 	%f504, %f448, %f456, %f424;
	fma.rn.f32 	%f505, %f448, %f457, %f425;
	fma.rn.f32 	%f506, %f448, %f458, %f426;
	fma.rn.f32 	%f507, %f449, %f451, %f427;
	fma.rn.f32 	%f508, %f449, %f452, %f428;
	fma.rn.f32 	%f509, %f449, %f453, %f429;
	fma.rn.f32 	%f510, %f449, %f454, %f430;
	fma.rn.f32 	%f511, %f449, %f455, %f431;
	fma.rn.f32 	%f512, %f449, %f456, %f432;
	fma.rn.f32 	%f513, %f449, %f457, %f433;
	fma.rn.f32 	%f514, %f449, %f458, %f434;
	fma.rn.f32 	%f515, %f450, %f451, %f435;
	fma.rn.f32 	%f516, %f450, %f452, %f436;
	fma.rn.f32 	%f517, %f450, %f453, %f437;
	fma.rn.f32 	%f518, %f450, %f454, %f438;
	fma.rn.f32 	%f519, %f450, %f455, %f439;
	fma.rn.f32 	%f520, %f450, %f456, %f440;
	fma.rn.f32 	%f521, %f450, %f457, %f441;
	fma.rn.f32 	%f522, %f450, %f458, %f442;
	ld.shared.f32 	%f523, [%r8+16];
	ld.shared.f32 	%f524, [%r8+48];
	ld.shared.f32 	%f525, [%r8+80];
	ld.shared.f32 	%f526, [%r8+112];
	ld.shared.f32 	%f527, [%r8+144];
	ld.shared.f32 	%f528, [%r8+176];
	ld.shared.f32 	%f529, [%r8+208];
	ld.shared.f32 	%f530, [%r8+240];
	ld.shared.f32 	%f531, [%r9+2048];
	ld.shared.f32 	%f532, [%r9+2052];
	ld.shared.f32 	%f533, [%r9+2056];
	ld.shared.f32 	%f534, [%r9+2060];
	ld.shared.f32 	%f535, [%r9+2064];
	ld.shared.f32 	%f536, [%r9+2068];
	ld.shared.f32 	%f537, [%r9+2072];
	ld.shared.f32 	%f538, [%r9+2076];
	fma.rn.f32 	%f539, %f523, %f531, %f459;
	fma.rn.f32 	%f540, %f523, %f532, %f460;
	fma.rn.f32 	%f541, %f523, %f533, %f461;
	fma.rn.f32 	%f542, %f523, %f534, %f462;
	fma.rn.f32 	%f543, %f523, %f535, %f463;
	fma.rn.f32 	%f544, %f523, %f536, %f464;
	fma.rn.f32 	%f545, %f523, %f537, %f465;
	fma.rn.f32 	%f546, %f523, %f538, %f466;
	fma.rn.f32 	%f547, %f524, %f531, %f467;
	fma.rn.f32 	%f548, %f524, %f532, %f468;
	fma.rn.f32 	%f549, %f524, %f533, %f469;
	fma.rn.f32 	%f550, %f524, %f534, %f470;
	fma.rn.f32 	%f551, %f524, %f535, %f471;
	fma.rn.f32 	%f552, %f524, %f536, %f472;
	fma.rn.f32 	%f553, %f524, %f537, %f473;
	fma.rn.f32 	%f554, %f524, %f538, %f474;
	fma.rn.f32 	%f555, %f525, %f531, %f475;
	fma.rn.f32 	%f556, %f525, %f532, %f476;
	fma.rn.f32 	%f557, %f525, %f533, %f477;
	fma.rn.f32 	%f558, %f525, %f534, %f478;
	fma.rn.f32 	%f559, %f525, %f535, %f479;
	fma.rn.f32 	%f560, %f525, %f536, %f480;
	fma.rn.f32 	%f561, %f525, %f537, %f481;
	fma.rn.f32 	%f562, %f525, %f538, %f482;
	fma.rn.f32 	%f563, %f526, %f531, %f483;
	fma.rn.f32 	%f564, %f526, %f532, %f484;
	fma.rn.f32 	%f565, %f526, %f533, %f485;
	fma.rn.f32 	%f566, %f526, %f534, %f486;
	fma.rn.f32 	%f567, %f526, %f535, %f487;
	fma.rn.f32 	%f568, %f526, %f536, %f488;
	fma.rn.f32 	%f569, %f526, %f537, %f489;
	fma.rn.f32 	%f570, %f526, %f538, %f490;
	fma.rn.f32 	%f571, %f527, %f531, %f491;
	fma.rn.f32 	%f572, %f527, %f532, %f492;
	fma.rn.f32 	%f573, %f527, %f533, %f493;
	fma.rn.f32 	%f574, %f527, %f534, %f494;
	fma.rn.f32 	%f575, %f527, %f535, %f495;
	fma.rn.f32 	%f576, %f527, %f536, %f496;
	fma.rn.f32 	%f577, %f527, %f537, %f497;
	fma.rn.f32 	%f578, %f527, %f538, %f498;
	fma.rn.f32 	%f579, %f528, %f531, %f499;
	fma.rn.f32 	%f580, %f528, %f532, %f500;
	fma.rn.f32 	%f581, %f528, %f533, %f501;
	fma.rn.f32 	%f582, %f528, %f534, %f502;
	fma.rn.f32 	%f583, %f528, %f535, %f503;
	fma.rn.f32 	%f584, %f528, %f536, %f504;
	fma.rn.f32 	%f585, %f528, %f537, %f505;
	fma.rn.f32 	%f586, %f528, %f538, %f506;
	fma.rn.f32 	%f587, %f529, %f531, %f507;
	fma.rn.f32 	%f588, %f529, %f532, %f508;
	fma.rn.f32 	%f589, %f529, %f533, %f509;
	fma.rn.f32 	%f590, %f529, %f534, %f510;
	fma.rn.f32 	%f591, %f529, %f535, %f511;
	fma.rn.f32 	%f592, %f529, %f536, %f512;
	fma.rn.f32 	%f593, %f529, %f537, %f513;
	fma.rn.f32 	%f594, %f529, %f538, %f514;
	fma.rn.f32 	%f595, %f530, %f531, %f515;
	fma.rn.f32 	%f596, %f530, %f532, %f516;
	fma.rn.f32 	%f597, %f530, %f533, %f517;
	fma.rn.f32 	%f598, %f530, %f534, %f518;
	fma.rn.f32 	%f599, %f530, %f535, %f519;
	fma.rn.f32 	%f600, %f530, %f536, %f520;
	fma.rn.f32 	%f601, %f530, %f537, %f521;
	fma.rn.f32 	%f602, %f530, %f538, %f522;
	ld.shared.f32 	%f603, [%r8+20];
	ld.shared.f32 	%f604, [%r8+52];
	ld.shared.f32 	%f605, [%r8+84];
	ld.shared.f32 	%f606, [%r8+116];
	ld.shared.f32 	%f607, [%r8+148];
	ld.shared.f32 	%f608, [%r8+180];
	ld.shared.f32 	%f609, [%r8+212];
	ld.shared.f32 	%f610, [%r8+244];
	ld.shared.f32 	%f611, [%r9+2560];
	ld.shared.f32 	%f612, [%r9+2564];
	ld.shared.f32 	%f613, [%r9+2568];
	ld.shared.f32 	%f614, [%r9+2572];
	ld.shared.f32 	%f615, [%r9+2576];
	ld.shared.f32 	%f616, [%r9+2580];
	ld.shared.f32 	%f617, [%r9+2584];
	ld.shared.f32 	%f618, [%r9+2588];
	fma.rn.f32 	%f619, %f603, %f611, %f539;
	fma.rn.f32 	%f620, %f603, %f612, %f540;
	fma.rn.f32 	%f621, %f603, %f613, %f541;
	fma.rn.f32 	%f622, %f603, %f614, %f542;
	fma.rn.f32 	%f623, %f603, %f615, %f543;
	fma.rn.f32 	%f624, %f603, %f616, %f544;
	fma.rn.f32 	%f625, %f603, %f617, %f545;
	fma.rn.f32 	%f626, %f603, %f618, %f546;
	fma.rn.f32 	%f627, %f604, %f611, %f547;
	fma.rn.f32 	%f628, %f604, %f612, %f548;
	fma.rn.f32 	%f629, %f604, %f613, %f549;
	fma.rn.f32 	%f630, %f604, %f614, %f550;
	fma.rn.f32 	%f631, %f604, %f615, %f551;
	fma.rn.f32 	%f632, %f604, %f616, %f552;
	fma.rn.f32 	%f633, %f604, %f617, %f553;
	fma.rn.f32 	%f634, %f604, %f618, %f554;
	fma.rn.f32 	%f635, %f605, %f611, %f555;
	fma.rn.f32 	%f636, %f605, %f612, %f556;
	fma.rn.f32 	%f637, %f605, %f613, %f557;
	fma.rn.f32 	%f638, %f605, %f614, %f558;
	fma.rn.f32 	%f639, %f605, %f615, %f559;
	fma.rn.f32 	%f640, %f605, %f616, %f560;
	fma.rn.f32 	%f641, %f605, %f617, %f561;
	fma.rn.f32 	%f642, %f605, %f618, %f562;
	fma.rn.f32 	%f643, %f606, %f611, %f563;
	fma.rn.f32 	%f644, %f606, %f612, %f564;
	fma.rn.f32 	%f645, %f606, %f613, %f565;
	fma.rn.f32 	%f646, %f606, %f614, %f566;
	fma.rn.f32 	%f647, %f606, %f615, %f567;
	fma.rn.f32 	%f648, %f606, %f616, %f568;
	fma.rn.f32 	%f649, %f606, %f617, %f569;
	fma.rn.f32 	%f650, %f606, %f618, %f570;
	fma.rn.f32 	%f651, %f607, %f611, %f571;
	fma.rn.f32 	%f652, %f607, %f612, %f572;
	fma.rn.f32 	%f653, %f607, %f613, %f573;
	fma.rn.f32 	%f654, %f607, %f614, %f574;
	fma.rn.f32 	%f655, %f607, %f615, %f575;
	fma.rn.f32 	%f656, %f607, %f616, %f576;
	fma.rn.f32 	%f657, %f607, %f617, %f577;
	fma.rn.f32 	%f658, %f607, %f618, %f578;
	fma.rn.f32 	%f659, %f608, %f611, %f579;
	fma.rn.f32 	%f660, %f608, %f612, %f580;
	fma.rn.f32 	%f661, %f608, %f613, %f581;
	fma.rn.f32 	%f662, %f608, %f614, %f582;
	fma.rn.f32 	%f663, %f608, %f615, %f583;
	fma.rn.f32 	%f664, %f608, %f616, %f584;
	fma.rn.f32 	%f665, %f608, %f617, %f585;
	fma.rn.f32 	%f666, %f608, %f618, %f586;
	fma.rn.f32 	%f667, %f609, %f611, %f587;
	fma.rn.f32 	%f668, %f609, %f612, %f588;
	fma.rn.f32 	%f669, %f609, %f613, %f589;
	fma.rn.f32 	%f670, %f609, %f614, %f590;
	fma.rn.f32 	%f671, %f609, %f615, %f591;
	fma.rn.f32 	%f672, %f609, %f616, %f592;
	fma.rn.f32 	%f673, %f609, %f617, %f593;
	fma.rn.f32 	%f674, %f609, %f618, %f594;
	fma.rn.f32 	%f675, %f610, %f611, %f595;
	fma.rn.f32 	%f676, %f610, %f612, %f596;
	fma.rn.f32 	%f677, %f610, %f613, %f597;
	fma.rn.f32 	%f678, %f610, %f614, %f598;
	fma.rn.f32 	%f679, %f610, %f615, %f599;
	fma.rn.f32 	%f680, %f610, %f616, %f600;
	fma.rn.f32 	%f681, %f610, %f617, %f601;
	fma.rn.f32 	%f682, %f610, %f618, %f602;
	ld.shared.f32 	%f683, [%r8+24];
	ld.shared.f32 	%f684, [%r8+56];
	ld.shared.f32 	%f685, [%r8+88];
	ld.shared.f32 	%f686, [%r8+120];
	ld.shared.f32 	%f687, [%r8+152];
	ld.shared.f32 	%f688, [%r8+184];
	ld.shared.f32 	%f689, [%r8+216];
	ld.shared.f32 	%f690, [%r8+248];
	ld.shared.f32 	%f691, [%r9+3072];
	ld.shared.f32 	%f692, [%r9+3076];
	ld.shared.f32 	%f693, [%r9+3080];
	ld.shared.f32 	%f694, [%r9+3084];
	ld.shared.f32 	%f695, [%r9+3088];
	ld.shared.f32 	%f696, [%r9+3092];
	ld.shared.f32 	%f697, [%r9+3096];
	ld.shared.f32 	%f698, [%r9+3100];
	fma.rn.f32 	%f699, %f683, %f691, %f619;
	fma.rn.f32 	%f700, %f683, %f692, %f620;
	fma.rn.f32 	%f701, %f683, %f693, %f621;
	fma.rn.f32 	%f702, %f683, %f694, %f622;
	fma.rn.f32 	%f703, %f683, %f695, %f623;
	fma.rn.f32 	%f704, %f683, %f696, %f624;
	fma.rn.f32 	%f705, %f683, %f697, %f625;
	fma.rn.f32 	%f706, %f683, %f698, %f626;
	fma.rn.f32 	%f707, %f684, %f691, %f627;
	fma.rn.f32 	%f708, %f684, %f692, %f628;
	fma.rn.f32 	%f709, %f684, %f693, %f629;
	fma.rn.f32 	%f710, %f684, %f694, %f630;
	fma.rn.f32 	%f711, %f684, %f695, %f631;
	fma.rn.f32 	%f712, %f684, %f696, %f632;
	fma.rn.f32 	%f713, %f684, %f697, %f633;
	fma.rn.f32 	%f714, %f684, %f698, %f634;
	fma.rn.f32 	%f715, %f685, %f691, %f635;
	fma.rn.f32 	%f716, %f685, %f692, %f636;
	fma.rn.f32 	%f717, %f685, %f693, %f637;
	fma.rn.f32 	%f718, %f685, %f694, %f638;
	fma.rn.f32 	%f719, %f685, %f695, %f639;
	fma.rn.f32 	%f720, %f685, %f696, %f640;
	fma.rn.f32 	%f721, %f685, %f697, %f641;
	fma.rn.f32 	%f722, %f685, %f698, %f642;
	fma.rn.f32 	%f723, %f686, %f691, %f643;
	fma.rn.f32 	%f724, %f686, %f692, %f644;
	fma.rn.f32 	%f725, %f686, %f693, %f645;
	fma.rn.f32 	%f726, %f686, %f694, %f646;
	fma.rn.f32 	%f727, %f686, %f695, %f647;
	fma.rn.f32 	%f728, %f686, %f696, %f648;
	fma.rn.f32 	%f729, %f686, %f697, %f649;
	fma.rn.f32 	%f730, %f686, %f698, %f650;
	fma.rn.f32 	%f731, %f687, %f691, %f651;
	fma.rn.f32 	%f732, %f687, %f692, %f652;
	fma.rn.f32 	%f733, %f687, %f693, %f653;
	fma.rn.f32 	%f734, %f687, %f694, %f654;
	fma.rn.f32 	%f735, %f687, %f695, %f655;
	fma.rn.f32 	%f736, %f687, %f696, %f656;
	fma.rn.f32 	%f737, %f687, %f697, %f657;
	fma.rn.f32 	%f738, %f687, %f698, %f658;
	fma.rn.f32 	%f739, %f688, %f691, %f659;
	fma.rn.f32 	%f740, %f688, %f692, %f660;
	fma.rn.f32 	%f741, %f688, %f693, %f661;
	fma.rn.f32 	%f742, %f688, %f694, %f662;
	fma.rn.f32 	%f743, %f688, %f695, %f663;
	fma.rn.f32 	%f744, %f688, %f696, %f664;
	fma.rn.f32 	%f745, %f688, %f697, %f665;
	fma.rn.f32 	%f746, %f688, %f698, %f666;
	fma.rn.f32 	%f747, %f689, %f691, %f667;
	fma.rn.f32 	%f748, %f689, %f692, %f668;
	fma.rn.f32 	%f749, %f689, %f693, %f669;
	fma.rn.f32 	%f750, %f689, %f694, %f670;
	fma.rn.f32 	%f751, %f689, %f695, %f671;
	fma.rn.f32 	%f752, %f689, %f696, %f672;
	fma.rn.f32 	%f753, %f689, %f697, %f673;
	fma.rn.f32 	%f754, %f689, %f698, %f674;
	fma.rn.f32 	%f755, %f690, %f691, %f675;
	fma.rn.f32 	%f756, %f690, %f692, %f676;
	fma.rn.f32 	%f757, %f690, %f693, %f677;
	fma.rn.f32 	%f758, %f690, %f694, %f678;
	fma.rn.f32 	%f759, %f690, %f695, %f679;
	fma.rn.f32 	%f760, %f690, %f696, %f680;
	fma.rn.f32 	%f761, %f690, %f697, %f681;
	fma.rn.f32 	%f762, %f690, %f698, %f682;
	ld.shared.f32 	%f763, [%r8+28];
	ld.shared.f32 	%f764, [%r8+60];
	ld.shared.f32 	%f765, [%r8+92];
	ld.shared.f32 	%f766, [%r8+124];
	ld.shared.f32 	%f767, [%r8+156];
	ld.shared.f32 	%f768, [%r8+188];
	ld.shared.f32 	%f769, [%r8+220];
	ld.shared.f32 	%f770, [%r8+252];
	ld.shared.f32 	%f771, [%r9+3584];
	ld.shared.f32 	%f772, [%r9+3588];
	ld.shared.f32 	%f773, [%r9+3592];
	ld.shared.f32 	%f774, [%r9+3596];
	ld.shared.f32 	%f775, [%r9+3600];
	ld.shared.f32 	%f776, [%r9+3604];
	ld.shared.f32 	%f777, [%r9+3608];
	ld.shared.f32 	%f778, [%r9+3612];
	fma.rn.f32 	%f890, %f763, %f771, %f699;
	fma.rn.f32 	%f889, %f763, %f772, %f700;
	fma.rn.f32 	%f888, %f763, %f773, %f701;
	fma.rn.f32 	%f887, %f763, %f774, %f702;
	fma.rn.f32 	%f886, %f763, %f775, %f703;
	fma.rn.f32 	%f885, %f763, %f776, %f704;
	fma.rn.f32 	%f884, %f763, %f777, %f705;
	fma.rn.f32 	%f883, %f763, %f778, %f706;
	fma.rn.f32 	%f882, %f764, %f771, %f707;
	fma.rn.f32 	%f881, %f764, %f772, %f708;
	fma.rn.f32 	%f880, %f764, %f773, %f709;
	fma.rn.f32 	%f879, %f764, %f774, %f710;
	fma.rn.f32 	%f878, %f764, %f775, %f711;
	fma.rn.f32 	%f877, %f764, %f776, %f712;
	fma.rn.f32 	%f876, %f764, %f777, %f713;
	fma.rn.f32 	%f875, %f764, %f778, %f714;
	fma.rn.f32 	%f874, %f765, %f771, %f715;
	fma.rn.f32 	%f873, %f765, %f772, %f716;
	fma.rn.f32 	%f872, %f765, %f773, %f717;
	fma.rn.f32 	%f871, %f765, %f774, %f718;
	fma.rn.f32 	%f870, %f765, %f775, %f719;
	fma.rn.f32 	%f869, %f765, %f776, %f720;
	fma.rn.f32 	%f868, %f765, %f777, %f721;
	fma.rn.f32 	%f867, %f765, %f778, %f722;
	fma.rn.f32 	%f866, %f766, %f771, %f723;
	fma.rn.f32 	%f865, %f766, %f772, %f724;
	fma.rn.f32 	%f864, %f766, %f773, %f725;
	fma.rn.f32 	%f863, %f766, %f774, %f726;
	fma.rn.f32 	%f862, %f766, %f775, %f727;
	fma.rn.f32 	%f861, %f766, %f776, %f728;
	fma.rn.f32 	%f860, %f766, %f777, %f729;
	fma.rn.f32 	%f859, %f766, %f778, %f730;
	fma.rn.f32 	%f858, %f767, %f771, %f731;
	fma.rn.f32 	%f857, %f767, %f772, %f732;
	fma.rn.f32 	%f856, %f767, %f773, %f733;
	fma.rn.f32 	%f855, %f767, %f774, %f734;
	fma.rn.f32 	%f854, %f767, %f775, %f735;
	fma.rn.f32 	%f853, %f767, %f776, %f736;
	fma.rn.f32 	%f852, %f767, %f777, %f737;
	fma.rn.f32 	%f851, %f767, %f778, %f738;
	fma.rn.f32 	%f850, %f768, %f771, %f739;
	fma.rn.f32 	%f849, %f768, %f772, %f740;
	fma.rn.f32 	%f848, %f768, %f773, %f741;
	fma.rn.f32 	%f847, %f768, %f774, %f742;
	fma.rn.f32 	%f846, %f768, %f775, %f743;
	fma.rn.f32 	%f845, %f768, %f776, %f744;
	fma.rn.f32 	%f844, %f768, %f777, %f745;
	fma.rn.f32 	%f843, %f768, %f778, %f746;
	fma.rn.f32 	%f891, %f769, %f771, %f747;
	fma.rn.f32 	%f892, %f769, %f772, %f748;
	fma.rn.f32 	%f893, %f769, %f773, %f749;
	fma.rn.f32 	%f894, %f769, %f774, %f750;
	fma.rn.f32 	%f895, %f769, %f775, %f751;
	fma.rn.f32 	%f896, %f769, %f776, %f752;
	fma.rn.f32 	%f897, %f769, %f777, %f753;
	fma.rn.f32 	%f898, %f769, %f778, %f754;
	fma.rn.f32 	%f899, %f770, %f771, %f755;
	fma.rn.f32 	%f900, %f770, %f772, %f756;
	fma.rn.f32 	%f901, %f770, %f773, %f757;
	fma.rn.f32 	%f902, %f770, %f774, %f758;
	fma.rn.f32 	%f903, %f770, %f775, %f759;
	fma.rn.f32 	%f904, %f770, %f776, %f760;
	fma.rn.f32 	%f905, %f770, %f777, %f761;
	fma.rn.f32 	%f906, %f770, %f778, %f762;
	bar.sync 	0;
	add.s32 	%r89, %r89, 8;
	add.s32 	%r88, %r88, %r11;
	add.s32 	%r87, %r87, 8;
	setp.lt.s32 	%p2, %r89, %r45;
	@%p2 bra 	$L__BB0_2;
$L__BB0_3:
	shl.b32 	%r76, %r4, 3;
	add.s32 	%r19, %r76, %r2;
	shl.b32 	%r78, %r5, 3;
	add.s32 	%r20, %r78, %r3;
	setp.ge.s32 	%p3, %r19, %r43;
	mul.lo.s32 	%r21, %r19, %r44;
	setp.ge.s32 	%p4, %r20, %r44;
	or.pred  	%p5, %p3, %p4;
	@%p5 bra 	$L__BB0_5;
	add.s32 	%r79, %r20, %r21;
	mul.wide.s32 	%rd20, %r79, 4;
	add.s64 	%rd21, %rd1, %rd20;
	st.global.f32 	[%rd21], %f890;
$L__BB0_5:
	setp.ge.s32 	%p6, %r19, %r43;
	add.s32 	%r22, %r20, 1;
	setp.ge.s32 	%p7, %r22, %r44;
	cvt.s64.s32 	%rd22, %r21;
	cvt.s64.s32 	%rd4, %r20;
	add.s64 	%rd23, %rd4, %rd22;
	shl.b64 	%rd24, %rd23, 2;
	add.s64 	%rd5, %rd1, %rd24;
	or.pred  	%p8, %p6, %p7;
	@%p8 bra 	$L__BB0_7;
	st.global.f32 	[%rd5+4], %f889;
$L__BB0_7:
	setp.ge.s32 	%p9, %r19, %r43;
	add.s32 	%r23, %r20, 2;
	setp.ge.s32 	%p10, %r23, %r44;
	or.pred  	%p11, %p9, %p10;
	@%p11 bra 	$L__BB0_9;
	st.global.f32 	[%rd5+8], %f888;
$L__BB0_9:
	setp.ge.s32 	%p12, %r19, %r43;
	add.s32 	%r24, %r20, 3;
	setp.ge.s32 	%p13, %r24, %r44;
	or.pred  	%p14, %p12, %p13;
	@%p14 bra 	$L__BB0_11;
	st.global.f32 	[%rd5+12], %f887;
$L__BB0_11:
	setp.ge.s32 	%p15, %r19, %r43;
	add.s32 	%r25, %r20, 4;
	setp.ge.s32 	%p16, %r25, %r44;
	or.pred  	%p17, %p15, %p16;
	@%p17 bra 	$L__BB0_13;
	st.global.f32 	[%rd5+16], %f886;
$L__BB0_13:
	setp.ge.s32 	%p18, %r19, %r43;
	add.s32 	%r26, %r20, 5;
	setp.ge.s32 	%p19, %r26, %r44;
	or.pred  	%p20, %p18, %p19;
	@%p20 bra 	$L__BB0_15;
	st.global.f32 	[%rd5+20], %f885;
$L__BB0_15:
	setp.ge.s32 	%p21, %r19, %r43;
	add.s32 	%r27, %r20, 6;
	setp.ge.s32 	%p22, %r27, %r44;
	or.pred  	%p23, %p21, %p22;
	@%p23 bra 	$L__BB0_17;
	st.global.f32 	[%rd5+24], %f884;
$L__BB0_17:
	setp.ge.s32 	%p24, %r19, %r43;
	add.s32 	%r28, %r20, 7;
	setp.ge.s32 	%p25, %r28, %r44;
	or.pred  	%p26, %p24, %p25;
	@%p26 bra 	$L__BB0_19;
	st.global.f32 	[%rd5+28], %f883;
$L__BB0_19:
	setp.ge.s32 	%p27, %r20, %r44;
	add.s32 	%r29, %r19, 1;
	setp.ge.s32 	%p28, %r29, %r43;
	add.s32 	%r30, %r21, %r44;
	or.pred  	%p29, %p28, %p27;
	@%p29 bra 	$L__BB0_21;
	add.s32 	%r80, %r20, %r30;
	mul.wide.s32 	%rd25, %r80, 4;
	add.s64 	%rd26, %rd1, %rd25;
	st.global.f32 	[%rd26], %f882;
$L__BB0_21:
	setp.ge.s32 	%p30, %r29, %r43;
	setp.ge.s32 	%p31, %r22, %r44;
	cvt.s64.s32 	%rd27, %r30;
	add.s64 	%rd28, %rd4, %rd27;
	shl.b64 	%rd29, %rd28, 2;
	add.s64 	%rd6, %rd1, %rd29;
	or.pred  	%p32, %p30, %p31;
	@%p32 bra 	$L__BB0_23;
	st.global.f32 	[%rd6+4], %f881;
$L__BB0_23:
	setp.ge.s32 	%p33, %r29, %r43;
	setp.ge.s32 	%p34, %r23, %r44;
	or.pred  	%p35, %p33, %p34;
	@%p35 bra 	$L__BB0_25;
	st.global.f32 	[%rd6+8], %f880;
$L__BB0_25:
	setp.ge.s32 	%p36, %r29, %r43;
	setp.ge.s32 	%p37, %r24, %r44;
	or.pred  	%p38, %p36, %p37;
	@%p38 bra 	$L__BB0_27;
	st.global.f32 	[%rd6+12], %f879;
$L__BB0_27:
	setp.ge.s32 	%p39, %r29, %r43;
	setp.ge.s32 	%p40, %r25, %r44;
	or.pred  	%p41, %p39, %p40;
	@%p41 bra 	$L__BB0_29;
	st.global.f32 	[%rd6+16], %f878;
$L__BB0_29:
	setp.ge.s32 	%p42, %r29, %r43;
	setp.ge.s32 	%p43, %r26, %r44;
	or.pred  	%p44, %p42, %p43;
	@%p44 bra 	$L__BB0_31;
	st.global.f32 	[%rd6+20], %f877;
$L__BB0_31:
	setp.ge.s32 	%p45, %r29, %r43;
	setp.ge.s32 	%p46, %r27, %r44;
	or.pred  	%p47, %p45, %p46;
	@%p47 bra 	$L__BB0_33;
	st.global.f32 	[%rd6+24], %f876;
$L__BB0_33:
	setp.ge.s32 	%p48, %r29, %r43;
	setp.ge.s32 	%p49, %r28, %r44;
	or.pred  	%p50, %p48, %p49;
	@%p50 bra 	$L__BB0_35;
	st.global.f32 	[%rd6+28], %f875;
$L__BB0_35:
	setp.ge.s32 	%p51, %r20, %r44;
	add.s32 	%r31, %r19, 2;
	setp.ge.s32 	%p52, %r31, %r43;
	add.s32 	%r32, %r30, %r44;
	or.pred  	%p53, %p52, %p51;
	@%p53 bra 	$L__BB0_37;
	add.s32 	%r81, %r20, %r32;
	mul.wide.s32 	%rd30, %r81, 4;
	add.s64 	%rd31, %rd1, %rd30;
	st.global.f32 	[%rd31], %f874;
$L__BB0_37:
	setp.ge.s32 	%p54, %r31, %r43;
	setp.ge.s32 	%p55, %r22, %r44;
	cvt.s64.s32 	%rd32, %r32;
	add.s64 	%rd33, %rd4, %rd32;
	shl.b64 	%rd34, %rd33, 2;
	add.s64 	%rd7, %rd1, %rd34;
	or.pred  	%p56, %p54, %p55;
	@%p56 bra 	$L__BB0_39;
	st.global.f32 	[%rd7+4], %f873;
$L__BB0_39:
	setp.ge.s32 	%p57, %r31, %r43;
	setp.ge.s32 	%p58, %r23, %r44;
	or.pred  	%p59, %p57, %p58;
	@%p59 bra 	$L__BB0_41;
	st.global.f32 	[%rd7+8], %f872;
$L__BB0_41:
	setp.ge.s32 	%p60, %r31, %r43;
	setp.ge.s32 	%p61, %r24, %r44;
	or.pred  	%p62, %p60, %p61;
	@%p62 bra 	$L__BB0_43;
	st.global.f32 	[%rd7+12], %f871;
$L__BB0_43:
	setp.ge.s32 	%p63, %r31, %r43;
	setp.ge.s32 	%p64, %r25, %r44;
	or.pred  	%p65, %p63, %p64;
	@%p65 bra 	$L__BB0_45;
	st.global.f32 	[%rd7+16], %f870;
$L__BB0_45:
	setp.ge.s32 	%p66, %r31, %r43;
	setp.ge.s32 	%p67, %r26, %r44;
	or.pred  	%p68, %p66, %p67;
	@%p68 bra 	$L__BB0_47;
	st.global.f32 	[%rd7+20], %f869;
$L__BB0_47:
	setp.ge.s32 	%p69, %r31, %r43;
	setp.ge.s32 	%p70, %r27, %r44;
	or.pred  	%p71, %p69, %p70;
	@%p71 bra 	$L__BB0_49;
	st.global.f32 	[%rd7+24], %f868;
$L__BB0_49:
	setp.ge.s32 	%p72, %r31, %r43;
	setp.ge.s32 	%p73, %r28, %r44;
	or.pred  	%p74, %p72, %p73;
	@%p74 bra 	$L__BB0_51;
	st.global.f32 	[%rd7+28], %f867;
$L__BB0_51:
	setp.ge.s32 	%p75, %r20, %r44;
	add.s32 	%r33, %r19, 3;
	setp.ge.s32 	%p76, %r33, %r43;
	add.s32 	%r34, %r32, %r44;
	or.pred  	%p77, %p76, %p75;
	@%p77 bra 	$L__BB0_53;
	add.s32 	%r82, %r20, %r34;
	mul.wide.s32 	%rd35, %r82, 4;
	add.s64 	%rd36, %rd1, %rd35;
	st.global.f32 	[%rd36], %f866;
$L__BB0_53:
	setp.ge.s32 	%p78, %r33, %r43;
	setp.ge.s32 	%p79, %r22, %r44;
	cvt.s64.s32 	%rd37, %r34;
	add.s64 	%rd38, %rd4, %rd37;
	shl.b64 	%rd39, %rd38, 2;
	add.s64 	%rd8, %rd1, %rd39;
	or.pred  	%p80, %p78, %p79;
	@%p80 bra 	$L__BB0_55;
	st.global.f32 	[%rd8+4], %f865;
$L__BB0_55:
	setp.ge.s32 	%p81, %r33, %r43;
	setp.ge.s32 	%p82, %r23, %r44;
	or.pred  	%p83, %p81, %p82;
	@%p83 bra 	$L__BB0_57;
	st.global.f32 	[%rd8+8], %f864;
$L__BB0_57:
	setp.ge.s32 	%p84, %r33, %r43;
	setp.ge.s32 	%p85, %r24, %r44;
	or.pred  	%p86, %p84, %p85;
	@%p86 bra 	$L__BB0_59;
	st.global.f32 	[%rd8+12], %f863;
$L__BB0_59:
	setp.ge.s32 	%p87, %r33, %r43;
	setp.ge.s32 	%p88, %r25, %r44;
	or.pred  	%p89, %p87, %p88;
	@%p89 bra 	$L__BB0_61;
	st.global.f32 	[%rd8+16], %f862;
$L__BB0_61:
	setp.ge.s32 	%p90, %r33, %r43;
	setp.ge.s32 	%p91, %r26, %r44;
	or.pred  	%p92, %p90, %p91;
	@%p92 bra 	$L__BB0_63;
	st.global.f32 	[%rd8+20], %f861;
$L__BB0_63:
	setp.ge.s32 	%p93, %r33, %r43;
	setp.ge.s32 	%p94, %r27, %r44;
	or.pred  	%p95, %p93, %p94;
	@%p95 bra 	$L__BB0_65;
	st.global.f32 	[%rd8+24], %f860;
$L__BB0_65:
	setp.ge.s32 	%p96, %r33, %r43;
	setp.ge.s32 	%p97, %r28, %r44;
	or.pred  	%p98, %p96, %p97;
	@%p98 bra 	$L__BB0_67;
	st.global.f32 	[%rd8+28], %f859;
$L__BB0_67:
	setp.ge.s32 	%p99, %r20, %r44;
	add.s32 	%r35, %r19, 4;
	setp.ge.s32 	%p100, %r35, %r43;
	add.s32 	%r36, %r34, %r44;
	or.pred  	%p101, %p100, %p99;
	@%p101 bra 	$L__BB0_69;
	add.s32 	%r83, %r20, %r36;
	mul.wide.s32 	%rd40, %r83, 4;
	add.s64 	%rd41, %rd1, %rd40;
	st.global.f32 	[%rd41], %f858;
$L__BB0_69:
	setp.ge.s32 	%p102, %r35, %r43;
	setp.ge.s32 	%p103, %r22, %r44;
	cvt.s64.s32 	%rd42, %r36;
	add.s64 	%rd43, %rd4, %rd42;
	shl.b64 	%rd44, %rd43, 2;
	add.s64 	%rd9, %rd1, %rd44;
	or.pred  	%p104, %p102, %p103;
	@%p104 bra 	$L__BB0_71;
	st.global.f32 	[%rd9+4], %f857;
$L__BB0_71:
	setp.ge.s32 	%p105, %r35, %r43;
	setp.ge.s32 	%p106, %r23, %r44;
	or.pred  	%p107, %p105, %p106;
	@%p107 bra 	$L__BB0_73;
	st.global.f32 	[%rd9+8], %f856;
$L__BB0_73:
	setp.ge.s32 	%p108, %r35, %r43;
	setp.ge.s32 	%p109, %r24, %r44;
	or.pred  	%p110, %p108, %p109;
	@%p110 bra 	$L__BB0_75;
	st.global.f32 	[%rd9+12], %f855;
$L__BB0_75:
	setp.ge.s32 	%p111, %r35, %r43;
	setp.ge.s32 	%p112, %r25, %r44;
	or.pred  	%p113, %p111, %p112;
	@%p113 bra 	$L__BB0_77;
	st.global.f32 	[%rd9+16], %f854;
$L__BB0_77:
	setp.ge.s32 	%p114, %r35, %r43;
	setp.ge.s32 	%p115, %r26, %r44;
	or.pred  	%p116, %p114, %p115;
	@%p116 bra 	$L__BB0_79;
	st.global.f32 	[%rd9+20], %f853;
$L__BB0_79:
	setp.ge.s32 	%p117, %r35, %r43;
	setp.ge.s32 	%p118, %r27, %r44;
	or.pred  	%p119, %p117, %p118;
	@%p119 bra 	$L__BB0_81;
	st.global.f32 	[%rd9+24], %f852;
$L__BB0_81:
	setp.ge.s32 	%p120, %r35, %r43;
	setp.ge.s32 	%p121, %r28, %r44;
	or.pred  	%p122, %p120, %p121;
	@%p122 bra 	$L__BB0_83;
	st.global.f32 	[%rd9+28], %f851;
$L__BB0_83:
	setp.ge.s32 	%p123, %r20, %r44;
	add.s32 	%r37, %r19, 5;
	setp.ge.s32 	%p124, %r37, %r43;
	add.s32 	%r38, %r36, %r44;
	or.pred  	%p125, %p124, %p123;
	@%p125 bra 	$L__BB0_85;
	add.s32 	%r84, %r20, %r38;
	mul.wide.s32 	%rd45, %r84, 4;
	add.s64 	%rd46, %rd1, %rd45;
	st.global.f32 	[%rd46], %f850;
$L__BB0_85:
	setp.ge.s32 	%p126, %r37, %r43;
	setp.ge.s32 	%p127, %r22, %r44;
	cvt.s64.s32 	%rd47, %r38;
	add.s64 	%rd48, %rd4, %rd47;
	shl.b64 	%rd49, %rd48, 2;
	add.s64 	%rd10, %rd1, %rd49;
	or.pred  	%p128, %p126, %p127;
	@%p128 bra 	$L__BB0_87;
	st.global.f32 	[%rd10+4], %f849;
$L__BB0_87:
	setp.ge.s32 	%p129, %r37, %r43;
	setp.ge.s32 	%p130, %r23, %r44;
	or.pred  	%p131, %p129, %p130;
	@%p131 bra 	$L__BB0_89;
	st.global.f32 	[%rd10+8], %f848;
$L__BB0_89:
	setp.ge.s32 	%p132, %r37, %r43;
	setp.ge.s32 	%p133, %r24, %r44;
	or.pred  	%p134, %p132, %p133;
	@%p134 bra 	$L__BB0_91;
	st.global.f32 	[%rd10+12], %f847;
$L__BB0_91:
	setp.ge.s32 	%p135, %r37, %r43;
	setp.ge.s32 	%p136, %r25, %r44;
	or.pred  	%p137, %p135, %p136;
	@%p137 bra 	$L__BB0_93;
	st.global.f32 	[%rd10+16], %f846;
$L__BB0_93:
	setp.ge.s32 	%p138, %r37, %r43;
	setp.ge.s32 	%p139, %r26, %r44;
	or.pred  	%p140, %p138, %p139;
	@%p140 bra 	$L__BB0_95;
	st.global.f32 	[%rd10+20], %f845;
$L__BB0_95:
	setp.ge.s32 	%p141, %r37, %r43;
	setp.ge.s32 	%p142, %r27, %r44;
	or.pred  	%p143, %p141, %p142;
	@%p143 bra 	$L__BB0_97;
	st.global.f32 	[%rd10+24], %f844;
$L__BB0_97:
	setp.ge.s32 	%p144, %r37, %r43;
	setp.ge.s32 	%p145, %r28, %r44;
	or.pred  	%p146, %p144, %p145;
	@%p146 bra 	$L__BB0_99;
	st.global.f32 	[%rd10+28], %f843;
$L__BB0_99:
	setp.ge.s32 	%p147, %r20, %r44;
	add.s32 	%r39, %r19, 6;
	setp.ge.s32 	%p148, %r39, %r43;
	add.s32 	%r40, %r38, %r44;
	or.pred  	%p149, %p148, %p147;
	@%p149 bra 	$L__BB0_101;
	add.s32 	%r85, %r20, %r40;
	mul.wide.s32 	%rd50, %r85, 4;
	add.s64 	%rd51, %rd1, %rd50;
	st.global.f32 	[%rd51], %f891;
$L__BB0_101:
	setp.ge.s32 	%p150, %r39, %r43;
	setp.ge.s32 	%p151, %r22, %r44;
	cvt.s64.s32 	%rd52, %r40;
	add.s64 	%rd53, %rd4, %rd52;
	shl.b64 	%rd54, %rd53, 2;
	add.s64 	%rd11, %rd1, %rd54;
	or.pred  	%p152, %p150, %p151;
	@%p152 bra 	$L__BB0_103;
	st.global.f32 	[%rd11+4], %f892;
$L__BB0_103:
	setp.ge.s32 	%p153, %r39, %r43;
	setp.ge.s32 	%p154, %r23, %r44;
	or.pred  	%p155, %p153, %p154;
	@%p155 bra 	$L__BB0_105;
	st.global.f32 	[%rd11+8], %f893;
$L__BB0_105:
	setp.ge.s32 	%p156, %r39, %r43;
	setp.ge.s32 	%p157, %r24, %r44;
	or.pred  	%p158, %p156, %p157;
	@%p158 bra 	$L__BB0_107;
	st.global.f32 	[%rd11+12], %f894;
$L__BB0_107:
	setp.ge.s32 	%p159, %r39, %r43;
	setp.ge.s32 	%p160, %r25, %r44;
	or.pred  	%p161, %p159, %p160;
	@%p161 bra 	$L__BB0_109;
	st.global.f32 	[%rd11+16], %f895;
$L__BB0_109:
	setp.ge.s32 	%p162, %r39, %r43;
	setp.ge.s32 	%p163, %r26, %r44;
	or.pred  	%p164, %p162, %p163;
	@%p164 bra 	$L__BB0_111;
	st.global.f32 	[%rd11+20], %f896;
$L__BB0_111:
	setp.ge.s32 	%p165, %r39, %r43;
	setp.ge.s32 	%p166, %r27, %r44;
	or.pred  	%p167, %p165, %p166;
	@%p167 bra 	$L__BB0_113;
	st.global.f32 	[%rd11+24], %f897;
$L__BB0_113:
	setp.ge.s32 	%p168, %r39, %r43;
	setp.ge.s32 	%p169, %r28, %r44;
	or.pred  	%p170, %p168, %p169;
	@%p170 bra 	$L__BB0_115;
	st.global.f32 	[%rd11+28], %f898;
$L__BB0_115:
	setp.ge.s32 	%p171, %r20, %r44;
	add.s32 	%r41, %r19, 7;
	setp.ge.s32 	%p172, %r41, %r43;
	add.s32 	%r42, %r40, %r44;
	or.pred  	%p173, %p172, %p171;
	@%p173 bra 	$L__BB0_117;
	add.s32 	%r86, %r20, %r42;
	mul.wide.s32 	%rd55, %r86, 4;
	add.s64 	%rd56, %rd1, %rd55;
	st.global.f32 	[%rd56], %f899;
$L__BB0_117:
	setp.ge.s32 	%p174, %r41, %r43;
	setp.ge.s32 	%p175, %r22, %r44;
	cvt.s64.s32 	%rd57, %r42;
	add.s64 	%rd58, %rd4, %rd57;
	shl.b64 	%rd59, %rd58, 2;
	add.s64 	%rd12, %rd1, %rd59;
	or.pred  	%p176, %p174, %p175;
	@%p176 bra 	$L__BB0_119;
	st.global.f32 	[%rd12+4], %f900;
$L__BB0_119:
	setp.ge.s32 	%p177, %r41, %r43;
	setp.ge.s32 	%p178, %r23, %r44;
	or.pred  	%p179, %p177, %p178;
	@%p179 bra 	$L__BB0_121;
	st.global.f32 	[%rd12+8], %f901;
$L__BB0_121:
	setp.ge.s32 	%p180, %r41, %r43;
	setp.ge.s32 	%p181, %r24, %r44;
	or.pred  	%p182, %p180, %p181;
	@%p182 bra 	$L__BB0_123;
	st.global.f32 	[%rd12+12], %f902;
$L__BB0_123:
	setp.ge.s32 	%p183, %r41, %r43;
	setp.ge.s32 	%p184, %r25, %r44;
	or.pred  	%p185, %p183, %p184;
	@%p185 bra 	$L__BB0_125;
	st.global.f32 	[%rd12+16], %f903;
$L__BB0_125:
	setp.ge.s32 	%p186, %r41, %r43;
	setp.ge.s32 	%p187, %r26, %r44;
	or.pred  	%p188, %p186, %p187;
	@%p188 bra 	$L__BB0_127;
	st.global.f32 	[%rd12+20], %f904;
$L__BB0_127:
	setp.ge.s32 	%p189, %r41, %r43;
	setp.ge.s32 	%p190, %r27, %r44;
	or.pred  	%p191, %p189, %p190;
	@%p191 bra 	$L__BB0_129;
	st.global.f32 	[%rd12+24], %f905;
$L__BB0_129:
	setp.ge.s32 	%p192, %r41, %r43;
	setp.ge.s32 	%p193, %r28, %r44;
	or.pred  	%p194, %p192, %p193;
	@%p194 bra 	$L__BB0_131;
	st.global.f32 	[%rd12+28], %f906;
$L__BB0_131:
	ret;

}
	// .globl	_Z29gemm_tiled_8x8_register_innerPfS_S_iii
.visible .entry _Z29gemm_tiled_8x8_register_innerPfS_S_iii(
	.param .u64 .ptr .align 1 _Z29gemm_tiled_8x8_register_innerPfS_S_iii_param_0,
	.param .u64 .ptr .align 1 _Z29gemm_tiled_8x8_register_innerPfS_S_iii_param_1,
	.param .u64 .ptr .align 1 _Z29gemm_tiled_8x8_register_innerPfS_S_iii_param_2,
	.param .u32 _Z29gemm_tiled_8x8_register_innerPfS_S_iii_param_3,
	.param .u32 _Z29gemm_tiled_8x8_register_innerPfS_S_iii_param_4,
	.param .u32 _Z29gemm_tiled_8x8_register_innerPfS_S_iii_param_5
)
.maxntid 256
.minnctapersm 2
{
	.reg .pred 	%p<195>;
	.reg .b32 	%r<222>;
	.reg .b32 	%f<971>;
	.reg .b64 	%rd<63>;
	// demoted variable
	.shared .align 4 .b8 _ZZ29gemm_tiled_8x8_register_innerPfS_S_iiiE2As[4096];
	// demoted variable
	.shared .align 4 .b8 _ZZ29gemm_tiled_8x8_register_innerPfS_S_iiiE2Bs[4096];
	ld.param.u32 	%r39, [_Z29gemm_tiled_8x8_register_innerPfS_S_iii_param_5];
	mov.u32 	%r1, %tid.x;
	mov.u32 	%r40, %ctaid.y;
	shl.b32 	%r2, %r40, 7;
	mov.u32 	%r41, %ctaid.x;
	shl.b32 	%r3, %r41, 7;
	setp.lt.s32 	%p1, %r39, 1;
	mov.f32 	%f907, 0f00000000;
	mov.f32 	%f908, %f907;
	mov.f32 	%f909, %f907;
	mov.f32 	%f910, %f907;
	mov.f32 	%f911, %f907;
	mov.f32 	%f912, %f907;
	mov.f32 	%f913, %f907;
	mov.f32 	%f914, %f907;
	mov.f32 	%f915, %f907;
	mov.f32 	%f916, %f907;
	mov.f32 	%f917, %f907;
	mov.f32 	%f918, %f907;
	mov.f32 	%f919, %f907;
	mov.f32 	%f920, %f907;
	mov.f32 	%f921, %f907;
	mov.f32 	%f922, %f907;
	mov.f32 	%f923, %f907;
	mov.f32 	%f924, %f907;
	mov.f32 	%f925, %f907;
	mov.f32 	%f926, %f907;
	mov.f32 	%f927, %f907;
	mov.f32 	%f928, %f907;
	mov.f32 	%f929, %f907;
	mov.f32 	%f930, %f907;
	mov.f32 	%f931, %f907;
	mov.f32 	%f932, %f907;
	mov.f32 	%f933, %f907;
	mov.f32 	%f934, %f907;
	mov.f32 	%f935, %f907;
	mov.f32 	%f936, %f907;
	mov.f32 	%f937, %f907;
	mov.f32 	%f938, %f907;
	mov.f32 	%f939, %f907;
	mov.f32 	%f940, %f907;
	mov.f32 	%f941, %f907;
	mov.f32 	%f942, %f907;
	mov.f32 	%f943, %f907;
	mov.f32 	%f944, %f907;
	mov.f32 	%f945, %f907;
	mov.f32 	%f946, %f907;
	mov.f32 	%f947, %f907;
	mov.f32 	%f948, %f907;
	mov.f32 	%f949, %f907;
	mov.f32 	%f950, %f907;
	mov.f32 	%f951, %f907;
	mov.f32 	%f952, %f907;
	mov.f32 	%f953, %f907;
	mov.f32 	%f954, %f907;
	mov.f32 	%f955, %f907;
	mov.f32 	%f956, %f907;
	mov.f32 	%f957, %f907;
	mov.f32 	%f958, %f907;
	mov.f32 	%f959, %f907;
	mov.f32 	%f960, %f907;
	mov.f32 	%f961, %f907;
	mov.f32 	%f962, %f907;
	mov.f32 	%f963, %f907;
	mov.f32 	%f964, %f907;
	mov.f32 	%f965, %f907;
	mov.f32 	%f966, %f907;
	mov.f32 	%f967, %f907;
	mov.f32 	%f968, %f907;
	mov.f32 	%f969, %f907;
	mov.f32 	%f970, %f907;
	@%p1 bra 	$L__BB1_3;
	ld.param.u32 	%r217, [_Z29gemm_tiled_8x8_register_innerPfS_S_iii_param_5];
	ld.param.u32 	%r152, [_Z29gemm_tiled_8x8_register_innerPfS_S_iii_param_4];
	shr.u32 	%r43, %r1, 5;
	shl.b32 	%r44, %r1, 2;
	and.b32  	%r45, %r44, 124;
	and.b32  	%r46, %r44, 4;
	shr.u32 	%r47, %r1, 1;
	add.s32 	%r48, %r2, %r47;
	shr.s32 	%r49, %r152, 31;
	shr.u32 	%r50, %r49, 30;
	add.s32 	%r51, %r152, %r50;
	shr.s32 	%r52, %r51, 2;
	add.s32 	%r53, %r3, %r45;
	shr.s32 	%r54, %r53, 2;
	mad.lo.s32 	%r220, %r52, %r43, %r54;
	shl.b32 	%r5, %r52, 3;
	mad.lo.s32 	%r219, %r217, %r48, %r46;
	mov.b32 	%r221, 0;
	mov.f32 	%f907, 0f00000000;
$L__BB1_2:
	ld.param.u32 	%r218, [_Z29gemm_tiled_8x8_register_innerPfS_S_iii_param_5];
	ld.param.u64 	%rd61, [_Z29gemm_tiled_8x8_register_innerPfS_S_iii_param_1];
	ld.param.u64 	%rd60, [_Z29gemm_tiled_8x8_register_innerPfS_S_iii_param_0];
	shr.s32 	%r55, %r219, 31;
	shr.u32 	%r56, %r55, 30;
	add.s32 	%r57, %r219, %r56;
	shr.s32 	%r58, %r57, 2;
	cvta.to.global.u64 	%rd14, %rd60;
	mul.wide.s32 	%rd15, %r58, 16;
	add.s64 	%rd16, %rd14, %rd15;
	ld.global.nc.v4.f32 	{%f195, %f196, %f197, %f198}, [%rd16];
	cvta.to.global.u64 	%rd17, %rd61;
	mul.wide.s32 	%rd18, %r220, 16;
	add.s64 	%rd19, %rd17, %rd18;
	ld.global.nc.v4.f32 	{%f199, %f200, %f201, %f202}, [%rd19];
	mov.u32 	%r59, %tid.x;
	mov.u32 	%r60, _ZZ29gemm_tiled_8x8_register_innerPfS_S_iiiE2As;
	shl.b32 	%r61, %r59, 4;
	add.s32 	%r62, %r60, %r61;
	st.shared.f32 	[%r62], %f195;
	st.shared.f32 	[%r62+4], %f196;
	st.shared.f32 	[%r62+8], %f197;
	st.shared.f32 	[%r62+12], %f198;
	mov.u32 	%r63, _ZZ29gemm_tiled_8x8_register_innerPfS_S_iiiE2Bs;
	add.s32 	%r64, %r63, %r61;
	st.shared.f32 	[%r64], %f199;
	st.shared.f32 	[%r64+4], %f200;
	st.shared.f32 	[%r64+8], %f201;
	st.shared.f32 	[%r64+12], %f202;
	bar.sync 	0;
	and.b32  	%r65, %r61, 3840;
	add.s32 	%r66, %r60, %r65;
	ld.shared.f32 	%f203, [%r66];
	shl.b32 	%r67, %r59, 5;
	and.b32  	%r68, %r67, 480;
	add.s32 	%r69, %r63, %r68;
	ld.shared.f32 	%f204, [%r69];
	fma.rn.f32 	%f205, %f203, %f204, 0f00000000;
	ld.shared.f32 	%f206, [%r66+4];
	ld.shared.f32 	%f207, [%r69+512];
	fma.rn.f32 	%f208, %f206, %f207, %f205;
	ld.shared.f32 	%f209, [%r66+8];
	ld.shared.f32 	%f210, [%r69+1024];
	fma.rn.f32 	%f211, %f209, %f210, %f208;
	ld.shared.f32 	%f212, [%r66+12];
	ld.shared.f32 	%f213, [%r69+1536];
	fma.rn.f32 	%f214, %f212, %f213, %f211;
	ld.shared.f32 	%f215, [%r66+16];
	ld.shared.f32 	%f216, [%r69+2048];
	fma.rn.f32 	%f217, %f215, %f216, %f214;
	ld.shared.f32 	%f218, [%r66+20];
	ld.shared.f32 	%f219, [%r69+2560];
	fma.rn.f32 	%f220, %f218, %f219, %f217;
	ld.shared.f32 	%f221, [%r66+24];
	ld.shared.f32 	%f222, [%r69+3072];
	fma.rn.f32 	%f223, %f221, %f222, %f220;
	ld.shared.f32 	%f224, [%r66+28];
	ld.shared.f32 	%f225, [%r69+3584];
	fma.rn.f32 	%f226, %f224, %f225, %f223;
	add.f32 	%f970, %f226, %f970;
	ld.shared.f32 	%f227, [%r69+4];
	fma.rn.f32 	%f228, %f203, %f227, 0f00000000;
	ld.shared.f32 	%f229, [%r69+516];
	fma.rn.f32 	%f230, %f206, %f229, %f228;
	ld.shared.f32 	%f231, [%r69+1028];
	fma.rn.f32 	%f232, %f209, %f231, %f230;
	ld.shared.f32 	%f233, [%r69+1540];
	fma.rn.f32 	%f234, %f212, %f233, %f232;
	ld.shared.f32 	%f235, [%r69+2052];
	fma.rn.f32 	%f236, %f215, %f235, %f234;
	ld.shared.f32 	%f237, [%r69+2564];
	fma.rn.f32 	%f238, %f218, %f237, %f236;
	ld.shared.f32 	%f239, [%r69+3076];
	fma.rn.f32 	%f240, %f221, %f239, %f238;
	ld.shared.f32 	%f241, [%r69+3588];
	fma.rn.f32 	%f242, %f224, %f241, %f240;
	add.f32 	%f969, %f242, %f969;
	ld.shared.f32 	%f243, [%r69+8];
	fma.rn.f32 	%f244, %f203, %f243, 0f00000000;
	ld.shared.f32 	%f245, [%r69+520];
	fma.rn.f32 	%f246, %f206, %f245, %f244;
	ld.shared.f32 	%f247, [%r69+1032];
	fma.rn.f32 	%f248, %f209, %f247, %f246;
	ld.shared.f32 	%f249, [%r69+1544];
	fma.rn.f32 	%f250, %f212, %f249, %f248;
	ld.shared.f32 	%f251, [%r69+2056];
	fma.rn.f32 	%f252, %f215, %f251, %f250;
	ld.shared.f32 	%f253, [%r69+2568];
	fma.rn.f32 	%f254, %f218, %f253, %f252;
	ld.shared.f32 	%f255, [%r69+3080];
	fma.rn.f32 	%f256, %f221, %f255, %f254;
	ld.shared.f32 	%f257, [%r69+3592];
	fma.rn.f32 	%f258, %f224, %f257, %f256;
	add.f32 	%f968, %f258, %f968;
	ld.shared.f32 	%f259, [%r69+12];
	fma.rn.f32 	%f260, %f203, %f259, 0f00000000;
	ld.shared.f32 	%f261, [%r69+524];
	fma.rn.f32 	%f262, %f206, %f261, %f260;
	ld.shared.f32 	%f263, [%r69+1036];
	fma.rn.f32 	%f264, %f209, %f263, %f262;
	ld.shared.f32 	%f265, [%r69+1548];
	fma.rn.f32 	%f266, %f212, %f265, %f264;
	ld.shared.f32 	%f267, [%r69+2060];
	fma.rn.f32 	%f268, %f215, %f267, %f266;
	ld.shared.f32 	%f269, [%r69+2572];
	fma.rn.f32 	%f270, %f218, %f269, %f268;
	ld.shared.f32 	%f271, [%r69+3084];
	fma.rn.f32 	%f272, %f221, %f271, %f270;
	ld.shared.f32 	%f273, [%r69+3596];
	fma.rn.f32 	%f274, %f224, %f273, %f272;
	add.f32 	%f967, %f274, %f967;
	ld.shared.f32 	%f275, [%r69+16];
	fma.rn.f32 	%f276, %f203, %f275, 0f00000000;
	ld.shared.f32 	%f277, [%r69+528];
	fma.rn.f32 	%f278, %f206, %f277, %f276;
	ld.shared.f32 	%f279, [%r69+1040];
	fma.rn.f32 	%f280, %f209, %f279, %f278;
	ld.shared.f32 	%f281, [%r69+1552];
	fma.rn.f32 	%f282, %f212, %f281, %f280;
	ld.shared.f32 	%f283, [%r69+2064];
	fma.rn.f32 	%f284, %f215, %f283, %f282;
	ld.shared.f32 	%f285, [%r69+2576];
	fma.rn.f32 	%f286, %f218, %f285, %f284;
	ld.shared.f32 	%f287, [%r69+3088];
	fma.rn.f32 	%f288, %f221, %f287, %f286;
	ld.shared.f32 	%f289, [%r69+3600];
	fma.rn.f32 	%f290, %f224, %f289, %f288;
	add.f32 	%f966, %f290, %f966;
	ld.shared.f32 	%f291, [%r69+20];
	fma.rn.f32 	%f292, %f203, %f291, 0f00000000;
	ld.shared.f32 	%f293, [%r69+532];
	fma.rn.f32 	%f294, %f206, %f293, %f292;
	ld.shared.f32 	%f295, [%r69+1044];
	fma.rn.f32 	%f296, %f209, %f295, %f294;
	ld.shared.f32 	%f297, [%r69+1556];
	fma.rn.f32 	%f298, %f212, %f297, %f296;
	ld.shared.f32 	%f299, [%r69+2068];
	fma.rn.f32 	%f300, %f215, %f299, %f298;
	ld.shared.f32 	%f301, [%r69+2580];
	fma.rn.f32 	%f302, %f218, %f301, %f300;
	ld.shared.f32 	%f303, [%r69+3092];
	fma.rn.f32 	%f304, %f221, %f303, %f302;
	ld.shared.f32 	%f305, [%r69+3604];
	fma.rn.f32 	%f306, %f224, %f305, %f304;
	add.f32 	%f965, %f306, %f965;
	ld.shared.f32 	%f307, [%r69+24];
	fma.rn.f32 	%f308, %f203, %f307, 0f00000000;
	ld.shared.f32 	%f309, [%r69+536];
	fma.rn.f32 	%f310, %f206, %f309, %f308;
	ld.shared.f32 	%f311, [%r69+1048];
	fma.rn.f32 	%f312, %f209, %f311, %f310;
	ld.shared.f32 	%f313, [%r69+1560];
	fma.rn.f32 	%f314, %f212, %f313, %f312;
	ld.shared.f32 	%f315, [%r69+2072];
	fma.rn.f32 	%f316, %f215, %f315, %f314;
	ld.shared.f32 	%f317, [%r69+2584];
	fma.rn.f32 	%f318, %f218, %f317, %f316;
	ld.shared.f32 	%f319, [%r69+3096];
	fma.rn.f32 	%f320, %f221, %f319, %f318;
	ld.shared.f32 	%f321, [%r69+3608];
	fma.rn.f32 	%f322, %f224, %f321, %f320;
	add.f32 	%f964, %f322, %f964;
	ld.shared.f32 	%f323, [%r69+28];
	fma.rn.f32 	%f324, %f203, %f323, 0f00000000;
	ld.shared.f32 	%f325, [%r69+540];
	fma.rn.f32 	%f326, %f206, %f325, %f324;
	ld.shared.f32 	%f327, [%r69+1052];
	fma.rn.f32 	%f328, %f209, %f327, %f326;
	ld.shared.f32 	%f329, [%r69+1564];
	fma.rn.f32 	%f330, %f212, %f329, %f328;
	ld.shared.f32 	%f331, [%r69+2076];
	fma.rn.f32 	%f332, %f215, %f331, %f330;
	ld.shared.f32 	%f333, [%r69+2588];
	fma.rn.f32 	%f334, %f218, %f333, %f332;
	ld.shared.f32 	%f335, [%r69+3100];
	fma.rn.f32 	%f336, %f221, %f335, %f334;
	ld.shared.f32 	%f337, [%r69+3612];
	fma.rn.f32 	%f338, %f224, %f337, %f336;
	add.f32 	%f963, %f338, %f963;
	ld.shared.f32 	%f339, [%r66+32];
	fma.rn.f32 	%f340, %f339, %f204, 0f00000000;
	ld.shared.f32 	%f341, [%r66+36];
	fma.rn.f32 	%f342, %f341, %f207, %f340;
	ld.shared.f32 	%f343, [%r66+40];
	fma.rn.f32 	%f344, %f343, %f210, %f342;
	ld.shared.f32 	%f345, [%r66+44];
	fma.rn.f32 	%f346, %f345, %f213, %f344;
	ld.shared.f32 	%f347, [%r66+48];
	fma.rn.f32 	%f348, %f347, %f216, %f346;
	ld.shared.f32 	%f349, [%r66+52];
	fma.rn.f32 	%f350, %f349, %f219, %f348;
	ld.shared.f32 	%f351, [%r66+56];
	fma.rn.f32 	%f352, %f351, %f222, %f350;
	ld.shared.f32 	%f353, [%r66+60];
	fma.rn.f32 	%f354, %f353, %f225, %f352;
	add.f32 	%f962, %f354, %f962;
	fma.rn.f32 	%f355, %f339, %f227, 0f00000000;
	fma.rn.f32 	%f356, %f341, %f229, %f355;
	fma.rn.f32 	%f357, %f343, %f231, %f356;
	fma.rn.f32 	%f358, %f345, %f233, %f357;
	fma.rn.f32 	%f359, %f347, %f235, %f358;
	fma.rn.f32 	%f360, %f349, %f237, %f359;
	fma.rn.f32 	%f361, %f351, %f239, %f360;
	fma.rn.f32 	%f362, %f353, %f241, %f361;
	add.f32 	%f961, %f362, %f961;
	fma.rn.f32 	%f363, %f339, %f243, 0f00000000;
	fma.rn.f32 	%f364, %f341, %f245, %f363;
	fma.rn.f32 	%f365, %f343, %f247, %f364;
	fma.rn.f32 	%f366, %f345, %f249, %f365;
	fma.rn.f32 	%f367, %f347, %f251, %f366;
	fma.rn.f32 	%f368, %f349, %f253, %f367;
	fma.rn.f32 	%f369, %f351, %f255, %f368;
	fma.rn.f32 	%f370, %f353, %f257, %f369;
	add.f32 	%f960, %f370, %f960;
	fma.rn.f32 	%f371, %f339, %f259, 0f00000000;
	fma.rn.f32 	%f372, %f341, %f261, %f371;
	fma.rn.f32 	%f373, %f343, %f263, %f372;
	fma.rn.f32 	%f374, %f345, %f265, %f373;
	fma.rn.f32 	%f375, %f347, %f267, %f374;
	fma.rn.f32 	%f376, %f349, %f269, %f375;
	fma.rn.f32 	%f377, %f351, %f271, %f376;
	fma.rn.f32 	%f378, %f353, %f273, %f377;
	add.f32 	%f959, %f378, %f959;
	fma.rn.f32 	%f379, %f339, %f275, 0f00000000;
	fma.rn.f32 	%f380, %f341, %f277, %f379;
	fma.rn.f32 	%f381, %f343, %f279, %f380;
	fma.rn.f32 	%f382, %f345, %f281, %f381;
	fma.rn.f32 	%f383, %f347, %f283, %f382;
	fma.rn.f32 	%f384, %f349, %f285, %f383;
	fma.rn.f32 	%f385, %f351, %f287, %f384;
	fma.rn.f32 	%f386, %f353, %f289, %f385;
	add.f32 	%f958, %f386, %f958;
	fma.rn.f32 	%f387, %f339, %f291, 0f00000000;
	fma.rn.f32 	%f388, %f341, %f293, %f387;
	fma.rn.f32 	%f389, %f343, %f295, %f388;
	fma.rn.f32 	%f390, %f345, %f297, %f389;
	fma.rn.f32 	%f391, %f347, %f299, %f390;
	fma.rn.f32 	%f392, %f349, %f301, %f391;
	fma.rn.f32 	%f393, %f351, %f303, %f392;
	fma.rn.f32 	%f394, %f353, %f305, %f393;
	add.f32 	%f957, %f394, %f957;
	fma.rn.f32 	%f395, %f339, %f307, 0f00000000;
	fma.rn.f32 	%f396, %f341, %f309, %f395;
	fma.rn.f32 	%f397, %f343, %f311, %f396;
	fma.rn.f32 	%f398, %f345, %f313, %f397;
	fma.rn.f32 	%f399, %f347, %f315, %f398;
	fma.rn.f32 	%f400, %f349, %f317, %f399;
	fma.rn.f32 	%f401, %f351, %f319, %f400;
	fma.rn.f32 	%f402, %f353, %f321, %f401;
	add.f32 	%f956, %f402, %f956;
	fma.rn.f32 	%f403, %f339, %f323, 0f00000000;
	fma.rn.f32 	%f404, %f341, %f325, %f403;
	fma.rn.f32 	%f405, %f343, %f327, %f404;
	fma.rn.f32 	%f406, %f345, %f329, %f405;
	fma.rn.f32 	%f407, %f347, %f331, %f406;
	fma.rn.f32 	%f408, %f349, %f333, %f407;
	fma.rn.f32 	%f409, %f351, %f335, %f408;
	fma.rn.f32 	%f410, %f353, %f337, %f409;
	add.f32 	%f955, %f410, %f955;
	ld.shared.f32 	%f411, [%r66+64];
	fma.rn.f32 	%f412, %f411, %f204, 0f00000000;
	ld.shared.f32 	%f413, [%r66+68];
	fma.rn.f32 	%f414, %f413, %f207, %f412;
	ld.shared.f32 	%f415, [%r66+72];
	fma.rn.f32 	%f416, %f415, %f210, %f414;
	ld.shared.f32 	%f417, [%r66+76];
	fma.rn.f32 	%f418, %f417, %f213, %f416;
	ld.shared.f32 	%f419, [%r66+80];
	fma.rn.f32 	%f420, %f419, %f216, %f418;
	ld.shared.f32 	%f421, [%r66+84];
	fma.rn.f32 	%f422, %f421, %f219, %f420;
	ld.shared.f32 	%f423, [%r66+88];
	fma.rn.f32 	%f424, %f423, %f222, %f422;
	ld.shared.f32 	%f425, [%r66+92];
	fma.rn.f32 	%f426, %f425, %f225, %f424;
	add.f32 	%f954, %f426, %f954;
	fma.rn.f32 	%f427, %f411, %f227, 0f00000000;
	fma.rn.f32 	%f428, %f413, %f229, %f427;
	fma.rn.f32 	%f429, %f415, %f231, %f428;
	fma.rn.f32 	%f430, %f417, %f233, %f429;
	fma.rn.f32 	%f431, %f419, %f235, %f430;
	fma.rn.f32 	%f432, %f421, %f237, %f431;
	fma.rn.f32 	%f433, %f423, %f239, %f432;
	fma.rn.f32 	%f434, %f425, %f241, %f433;
	add.f32 	%f953, %f434, %f953;
	fma.rn.f32 	%f435, %f411, %f243, 0f00000000;
	fma.rn.f32 	%f436, %f413, %f245, %f435;
	fma.rn.f32 	%f437, %f415, %f247, %f436;
	fma.rn.f32 	%f438, %f417, %f249, %f437;
	fma.rn.f32 	%f439, %f419, %f251, %f438;
	fma.rn.f32 	%f440, %f421, %f253, %f439;
	fma.rn.f32 	%f441, %f423, %f255, %f440;
	fma.rn.f32 	%f442, %f425, %f257, %f441;
	add.f32 	%f952, %f442, %f952;
	fma.rn.f32 	%f443, %f411, %f259, 0f00000000;
	fma.rn.f32 	%f444, %f413, %f261, %f443;
	fma.rn.f32 	%f445, %f415, %f263, %f444;
	fma.rn.f32 	%f446, %f417, %f265, %f445;
	fma.rn.f32 	%f447, %f419, %f267, %f446;
	fma.rn.f32 	%f448, %f421, %f269, %f447;
	fma.rn.f32 	%f449, %f423, %f271, %f448;
	fma.rn.f32 	%f450, %f425, %f273, %f449;
	add.f32 	%f951, %f450, %f951;
	fma.rn.f32 	%f451, %f411, %f275, 0f00000000;
	fma.rn.f32 	%f452, %f413, %f277, %f451;
	fma.rn.f32 	%f453, %f415, %f279, %f452;
	fma.rn.f32 	%f454, %f417, %f281, %f453;
	fma.rn.f32 	%f455, %f419, %f283, %f454;
	fma.rn.f32 	%f456, %f421, %f285, %f455;
	fma.rn.f32 	%f457, %f423, %f287, %f456;
	fma.rn.f32 	%f458, %f425, %f289, %f457;
	add.f32 	%f950, %f458, %f950;
	fma.rn.f32 	%f459, %f411, %f291, 0f00000000;
	fma.rn.f32 	%f460, %f413, %f293, %f459;
	fma.rn.f32 	%f461, %f415, %f295, %f460;
	fma.rn.f32 	%f462, %f417, %f297, %f461;
	fma.rn.f32 	%f463, %f419, %f299, %f462;
	fma.rn.f32 	%f464, %f421, %f301, %f463;
	fma.rn.f32 	%f465, %f423, %f303, %f464;
	fma.rn.f32 	%f466, %f425, %f305, %f465;
	add.f32 	%f949, %f466, %f949;
	fma.rn.f32 	%f467, %f411, %f307, 0f00000000;
	fma.rn.f32 	%f468, %f413, %f309, %f467;
	fma.rn.f32 	%f469, %f415, %f311, %f468;
	fma.rn.f32 	%f470, %f417, %f313, %f469;
	fma.rn.f32 	%f471, %f419, %f315, %f470;
	fma.rn.f32 	%f472, %f421, %f317, %f471;
	fma.rn.f32 	%f473, %f423, %f319, %f472;
	fma.rn.f32 	%f474, %f425, %f321, %f473;
	add.f32 	%f948, %f474, %f948;
	fma.rn.f32 	%f475, %f411, %f323, 0f00000000;
	fma.rn.f32 	%f476, %f413, %f325, %f475;
	fma.rn.f32 	%f477, %f415, %f327, %f476;
	fma.rn.f32 	%f478, %f417, %f329, %f477;
	fma.rn.f32 	%f479, %f419, %f331, %f478;
	fma.rn.f32 	%f480, %f421, %f333, %f479;
	fma.rn.f32 	%f481, %f423, %f335, %f480;
	fma.rn.f32 	%f482, %f425, %f337, %f481;
	add.f32 	%f947, %f482, %f947;
	ld.shared.f32 	%f483, [%r66+96];
	fma.rn.f32 	%f484, %f483, %f204, 0f00000000;
	ld.shared.f32 	%f485, [%r66+100];
	fma.rn.f32 	%f486, %f485, %f207, %f484;
	ld.shared.f32 	%f487, [%r66+104];
	fma.rn.f32 	%f488, %f487, %f210, %f486;
	ld.shared.f32 	%f489, [%r66+108];
	fma.rn.f32 	%f490, %f489, %f213, %f488;
	ld.shared.f32 	%f491, [%r66+112];
	fma.rn.f32 	%f492, %f491, %f216, %f490;
	ld.shared.f32 	%f493, [%r66+116];
	fma.rn.f32 	%f494, %f493, %f219, %f492;
	ld.shared.f32 	%f495, [%r66+120];
	fma.rn.f32 	%f496, %f495, %f222, %f494;
	ld.shared.f32 	%f497, [%r66+124];
	fma.rn.f32 	%f498, %f497, %f225, %f496;
	add.f32 	%f946, %f498, %f946;
	fma.rn.f32 	%f499, %f483, %f227, 0f00000000;
	fma.rn.f32 	%f500, %f485, %f229, %f499;
	fma.rn.f32 	%f501, %f487, %f231, %f500;
	fma.rn.f32 	%f502, %f489, %f233, %f501;
	fma.rn.f32 	%f503, %f491, %f235, %f502;
	fma.rn.f32 	%f504, %f493, %f237, %f503;
	fma.rn.f32 	%f505, %f495, %f239, %f504;
	fma.rn.f32 	%f506, %f497, %f241, %f505;
	add.f32 	%f945, %f506, %f945;
	fma.rn.f32 	%f507, %f483, %f243, 0f00000000;
	fma.rn.f32 	%f508, %f485, %f245, %f507;
	fma.rn.f32 	%f509, %f487, %f247, %f508;
	fma.rn.f32 	%f510, %f489, %f249, %f509;
	fma.rn.f32 	%f511, %f491, %f251, %f510;
	fma.rn.f32 	%f512, %f493, %f253, %f511;
	fma.rn.f32 	%f513, %f495, %f255, %f512;
	fma.rn.f32 	%f514, %f497, %f257, %f513;
	add.f32 	%f944, %f514, %f944;
	fma.rn.f32 	%f515, %f483, %f259, 0f00000000;
	fma.rn.f32 	%f516, %f485, %f261, %f515;
	fma.rn.f32 	%f517, %f487, %f263, %f516;
	fma.rn.f32 	%f518, %f489, %f265, %f517;
	fma.rn.f32 	%f519, %f491, %f267, %f518;
	fma.rn.f32 	%f520, %f493, %f269, %f519;
	fma.rn.f32 	%f521, %f495, %f271, %f520;
	fma.rn.f32 	%f522, %f497, %f273, %f521;
	add.f32 	%f943, %f522, %f943;
	fma.rn.f32 	%f523, %f483, %f275, 0f00000000;
	fma.rn.f32 	%f524, %f485, %f277, %f523;
	fma.rn.f32 	%f525, %f487, %f279, %f524;
	fma.rn.f32 	%f526, %f489, %f281, %f525;
	fma.rn.f32 	%f527, %f491, %f283, %f526;
	fma.rn.f32 	%f528, %f493, %f285, %f527;
	fma.rn.f32 	%f529, %f495, %f287, %f528;
	fma.rn.f32 	%f530, %f497, %f289, %f529;
	add.f32 	%f942, %f530, %f942;
	fma.rn.f32 	%f531, %f483, %f291, 0f00000000;
	fma.rn.f32 	%f532, %f485, %f293, %f531;
	fma.rn.f32 	%f533, %f487, %f295, %f532;
	fma.rn.f32 	%f534, %f489, %f297, %f533;
	fma.rn.f32 	%f535, %f491, %f299, %f534;
	fma.rn.f32 	%f536, %f493, %f301, %f535;
	fma.rn.f32 	%f537, %f495, %f303, %f536;
	fma.rn.f32 	%f538, %f497, %f305, %f537;
	add.f32 	%f941, %f538, %f941;
	fma.rn.f32 	%f539, %f483, %f307, 0f00000000;
	fma.rn.f32 	%f540, %f485, %f309, %f539;
	fma.rn.f32 	%f541, %f487, %f311, %f540;
	fma.rn.f32 	%f542, %f489, %f313, %f541;
	fma.rn.f32 	%f543, %f491, %f315, %f542;
	fma.rn.f32 	%f544, %f493, %f317, %f543;
	fma.rn.f32 	%f545, %f495, %f319, %f544;
	fma.rn.f32 	%f546, %f497, %f321, %f545;
	add.f32 	%f940, %f546, %f940;
	fma.rn.f32 	%f547, %f483, %f323, 0f00000000;
	fma.rn.f32 	%f548, %f485, %f325, %f547;
	fma.rn.f32 	%f549, %f487, %f327, %f548;
	fma.rn.f32 	%f550, %f489, %f329, %f549;
	fma.rn.f32 	%f551, %f491, %f331, %f550;
	fma.rn.f32 	%f552, %f493, %f333, %f551;
	fma.rn.f32 	%f553, %f495, %f335, %f552;
	fma.rn.f32 	%f554, %f497, %f337, %f553;
	add.f32 	%f939, %f554, %f939;
	ld.shared.f32 	%f555, [%r66+128];
	fma.rn.f32 	%f556, %f555, %f204, 0f00000000;
	ld.shared.f32 	%f557, [%r66+132];
	fma.rn.f32 	%f558, %f557, %f207, %f556;
	ld.shared.f32 	%f559, [%r66+136];
	fma.rn.f32 	%f560, %f559, %f210, %f558;
	ld.shared.f32 	%f561, [%r66+140];
	fma.rn.f32 	%f562, %f561, %f213, %f560;
	ld.shared.f32 	%f563, [%r66+144];
	fma.rn.f32 	%f564, %f563, %f216, %f562;
	ld.shared.f32 	%f565, [%r66+148];
	fma.rn.f32 	%f566, %f565, %f219, %f564;
	ld.shared.f32 	%f567, [%r66+152];
	fma.rn.f32 	%f568, %f567, %f222, %f566;
	ld.shared.f32 	%f569, [%r66+156];
	fma.rn.f32 	%f570, %f569, %f225, %f568;
	add.f32 	%f938, %f570, %f938;
	fma.rn.f32 	%f571, %f555, %f227, 0f00000000;
	fma.rn.f32 	%f572, %f557, %f229, %f571;
	fma.rn.f32 	%f573, %f559, %f231, %f572;
	fma.rn.f32 	%f574, %f561, %f233, %f573;
	fma.rn.f32 	%f575, %f563, %f235, %f574;
	fma.rn.f32 	%f576, %f565, %f237, %f575;
	fma.rn.f32 	%f577, %f567, %f239, %f576;
	fma.rn.f32 	%f578, %f569, %f241, %f577;
	add.f32 	%f937, %f578, %f937;
	fma.rn.f32 	%f579, %f555, %f243, 0f00000000;
	fma.rn.f32 	%f580, %f557, %f245, %f579;
	fma.rn.f32 	%f581, %f559, %f247, %f580;
	fma.rn.f32 	%f582, %f561, %f249, %f581;
	fma.rn.f32 	%f583, %f563, %f251, %f582;
	fma.rn.f32 	%f584, %f565, %f253, %f583;
	fma.rn.f32 	%f585, %f567, %f255, %f584;
	fma.rn.f32 	%f586, %f569, %f257, %f585;
	add.f32 	%f936, %f586, %f936;
	fma.rn.f32 	%f587, %f555, %f259, 0f00000000;
	fma.rn.f32 	%f588, %f557, %f261, %f587;
	fma.rn.f32 	%f589, %f559, %f263, %f588;
	fma.rn.f32 	%f590, %f561, %f265, %f589;
	fma.rn.f32 	%f591, %f563, %f267, %f590;
	fma.rn.f32 	%f592, %f565, %f269, %f591;
	fma.rn.f32 	%f593, %f567, %f271, %f592;
	fma.rn.f32 	%f594, %f569, %f273, %f593;
	add.f32 	%f935, %f594, %f935;
	fma.rn.f32 	%f595, %f555, %f275, 0f00000000;
	fma.rn.f32 	%f596, %f557, %f277, %f595;
	fma.rn.f32 	%f597, %f559, %f279, %f596;
	fma.rn.f32 	%f598, %f561, %f281, %f597;
	fma.rn.f32 	%f599, %f563, %f283, %f598;
	fma.rn.f32 	%f600, %f565, %f285, %f599;
	fma.rn.f32 	%f601, %f567, %f287, %f600;
	fma.rn.f32 	%f602, %f569, %f289, %f601;
	add.f32 	%f934, %f602, %f934;
	fma.rn.f32 	%f603, %f555, %f291, 0f00000000;
	fma.rn.f32 	%f604, %f557, %f293, %f603;
	fma.rn.f32 	%f605, %f559, %f295, %f604;
	fma.rn.f32 	%f606, %f561, %f297, %f605;
	fma.rn.f32 	%f607, %f563, %f299, %f606;
	fma.rn.f32 	%f608, %f565, %f301, %f607;
	fma.rn.f32 	%f609, %f567, %f303, %f608;
	fma.rn.f32 	%f610, %f569, %f305, %f609;
	add.f32 	%f933, %f610, %f933;
	fma.rn.f32 	%f611, %f555, %f307, 0f00000000;
	fma.rn.f32 	%f612, %f557, %f309, %f611;
	fma.rn.f32 	%f613, %f559, %f311, %f612;
	fma.rn.f32 	%f614, %f561, %f313, %f613;
	fma.rn.f32 	%f615, %f563, %f315, %f614;
	fma.rn.f32 	%f616, %f565, %f317, %f615;
	fma.rn.f32 	%f617, %f567, %f319, %f616;
	fma.rn.f32 	%f618, %f569, %f321, %f617;
	add.f32 	%f932, %f618, %f932;
	fma.rn.f32 	%f619, %f555, %f323, 0f00000000;
	fma.rn.f32 	%f620, %f557, %f325, %f619;
	fma.rn.f32 	%f621, %f559, %f327, %f620;
	fma.rn.f32 	%f622, %f561, %f329, %f621;
	fma.rn.f32 	%f623, %f563, %f331, %f622;
	fma.rn.f32 	%f624, %f565, %f333, %f623;
	fma.rn.f32 	%f625, %f567, %f335, %f624;
	fma.rn.f32 	%f626, %f569, %f337, %f625;
	add.f32 	%f931, %f626, %f931;
	ld.shared.f32 	%f627, [%r66+160];
	fma.rn.f32 	%f628, %f627, %f204, 0f00000000;
	ld.shared.f32 	%f629, [%r66+164];
	fma.rn.f32 	%f630, %f629, %f207, %f628;
	ld.shared.f32 	%f631, [%r66+168];
	fma.rn.f32 	%f632, %f631, %f210, %f630;
	ld.shared.f32 	%f633, [%r66+172];
	fma.rn.f32 	%f634, %f633, %f213, %f632;
	ld.shared.f32 	%f635, [%r66+176];
	fma.rn.f32 	%f636, %f635, %f216, %f634;
	ld.shared.f32 	%f637, [%r66+180];
	fma.rn.f32 	%f638, %f637, %f219, %f636;
	ld.shared.f32 	%f639, [%r66+184];
	fma.rn.f32 	%f640, %f639, %f222, %f638;
	ld.shared.f32 	%f641, [%r66+188];
	fma.rn.f32 	%f642, %f641, %f225, %f640;
	add.f32 	%f930, %f642, %f930;
	fma.rn.f32 	%f643, %f627, %f227, 0f00000000;
	fma.rn.f32 	%f644, %f629, %f229, %f643;
	fma.rn.f32 	%f645, %f631, %f231, %f644;
	fma.rn.f32 	%f646, %f633, %f233, %f645;
	fma.rn.f32 	%f647, %f635, %f235, %f646;
	fma.rn.f32 	%f648, %f637, %f237, %f647;
	fma.rn.f32 	%f649, %f639, %f239, %f648;
	fma.rn.f32 	%f650, %f641, %f241, %f649;
	add.f32 	%f929, %f650, %f929;
	fma.rn.f32 	%f651, %f627, %f243, 0f00000000;
	fma.rn.f32 	%f652, %f629, %f245, %f651;
	fma.rn.f32 	%f653, %f631, %f247, %f652;
	fma.rn.f32 	%f654, %f633, %f249, %f653;
	fma.rn.f32 	%f655, %f635, %f251, %f654;
	fma.rn.f32 	%f656, %f637, %f253, %f655;
	fma.rn.f32 	%f657, %f639, %f255, %f656;
	fma.rn.f32 	%f658, %f641, %f257, %f657;
	add.f32 	%f928, %f658, %f928;
	fma.rn.f32 	%f659, %f627, %f259, 0f00000000;
	fma.rn.f32 	%f660, %f629, %f261, %f659;
	fma.rn.f32 	%f661, %f631, %f263, %f660;
	fma.rn.f32 	%f662, %f633, %f265, %f661;
	fma.rn.f32 	%f663, %f635, %f267, %f662;
	fma.rn.f32 	%f664, %f637, %f269, %f663;
	fma.rn.f32 	%f665, %f639, %f271, %f664;
	fma.rn.f32 	%f666, %f641, %f273, %f665;
	add.f32 	%f927, %f666, %f927;
	fma.rn.f32 	%f667, %f627, %f275, 0f00000000;
	fma.rn.f32 	%f668, %f629, %f277, %f667;
	fma.rn.f32 	%f669, %f631, %f279, %f668;
	fma.rn.f32 	%f670, %f633, %f281, %f669;
	fma.rn.f32 	%f671, %f635, %f283, %f670;
	fma.rn.f32 	%f672, %f637, %f285, %f671;
	fma.rn.f32 	%f673, %f639, %f287, %f672;
	fma.rn.f32 	%f674, %f641, %f289, %f673;
	add.f32 	%f926, %f674, %f926;
	fma.rn.f32 	%f675, %f627, %f291, 0f00000000;
	fma.rn.f32 	%f676, %f629, %f293, %f675;
	fma.rn.f32 	%f677, %f631, %f295, %f676;
	fma.rn.f32 	%f678, %f633, %f297, %f677;
	fma.rn.f32 	%f679, %f635, %f299, %f678;
	fma.rn.f32 	%f680, %f637, %f301, %f679;
	fma.rn.f32 	%f681, %f639, %f303, %f680;
	fma.rn.f32 	%f682, %f641, %f305, %f681;
	add.f32 	%f925, %f682, %f925;
	fma.rn.f32 	%f683, %f627, %f307, 0f00000000;
	fma.rn.f32 	%f684, %f629, %f309, %f683;
	fma.rn.f32 	%f685, %f631, %f311, %f684;
	fma.rn.f32 	%f686, %f633, %f313, %f685;
	fma.rn.f32 	%f687, %f635, %f315, %f686;
	fma.rn.f32 	%f688, %f637, %f317, %f687;
	fma.rn.f32 	%f689, %f639, %f319, %f688;
	fma.rn.f32 	%f690, %f641, %f321, %f689;
	add.f32 	%f924, %f690, %f924;
	fma.rn.f32 	%f691, %f627, %f323, 0f00000000;
	fma.rn.f32 	%f692, %f629, %f325, %f691;
	fma.rn.f32 	%f693, %f631, %f327, %f692;
	fma.rn.f32 	%f694, %f633, %f329, %f693;
	fma.rn.f32 	%f695, %f635, %f331, %f694;
	fma.rn.f32 	%f696, %f637, %f333, %f695;
	fma.rn.f32 	%f697, %f639, %f335, %f696;
	fma.rn.f32 	%f698, %f641, %f337, %f697;
	add.f32 	%f923, %f698, %f923;
	ld.shared.f32 	%f699, [%r66+192];
	fma.rn.f32 	%f700, %f699, %f204, 0f00000000;
	ld.shared.f32 	%f701, [%r66+196];
	fma.rn.f32 	%f702, %f701, %f207, %f700;
	ld.shared.f32 	%f703, [%r66+200];
	fma.rn.f32 	%f704, %f703, %f210, %f702;
	ld.shared.f32 	%f705, [%r66+204];
	fma.rn.f32 	%f706, %f705, %f213, %f704;
	ld.shared.f32 	%f707, [%r66+208];
	fma.rn.f32 	%f708, %f707, %f216, %f706;
	ld.shared.f32 	%f709, [%r66+212];
	fma.rn.f32 	%f710, %f709, %f219, %f708;
	ld.shared.f32 	%f711, [%r66+216];
	fma.rn.f32 	%f712, %f711, %f222, %f710;
	ld.shared.f32 	%f713, [%r66+220];
	fma.rn.f32 	%f714, %f713, %f225, %f712;
	add.f32 	%f922, %f714, %f922;
	fma.rn.f32 	%f715, %f699, %f227, 0f00000000;
	fma.rn.f32 	%f716, %f701, %f229, %f715;
	fma.rn.f32 	%f717, %f703, %f231, %f716;
	fma.rn.f32 	%f718, %f705, %f233, %f717;
	fma.rn.f32 	%f719, %f707, %f235, %f718;
	fma.rn.f32 	%f720, %f709, %f237, %f719;
	fma.rn.f32 	%f721, %f711, %f239, %f720;
	fma.rn.f32 	%f722, %f713, %f241, %f721;
	add.f32 	%f921, %f722, %f921;
	fma.rn.f32 	%f723, %f699, %f243, 0f00000000;
	fma.rn.f32 	%f724, %f701, %f245, %f723;
	fma.rn.f32 	%f725, %f703, %f247, %f724;
	fma.rn.f32 	%f726, %f705, %f249, %f725;
	fma.rn.f32 	%f727, %f707, %f251, %f726;
	fma.rn.f32 	%f728, %f709, %f253, %f727;
	fma.rn.f32 	%f729, %f711, %f255, %f728;
	fma.rn.f32 	%f730, %f713, %f257, %f729;
	add.f32 	%f920, %f730, %f920;
	fma.rn.f32 	%f731, %f699, %f259, 0f00000000;
	fma.rn.f32 	%f732, %f701, %f261, %f731;
	fma.rn.f32 	%f733, %f703, %f263, %f732;
	fma.rn.f32 	%f734, %f705, %f265, %f733;
	fma.rn.f32 	%f735, %f707, %f267, %f734;
	fma.rn.f32 	%f736, %f709, %f269, %f735;
	fma.rn.f32 	%f737, %f711, %f271, %f736;
	fma.rn.f32 	%f738, %f713, %f273, %f737;
	add.f32 	%f919, %f738, %f919;
	fma.rn.f32 	%f739, %f699, %f275, 0f00000000;
	fma.rn.f32 	%f740, %f701, %f277, %f739;
	fma.rn.f32 	%f741, %f703, %f279, %f740;
	fma.rn.f32 	%f742, %f705, %f281, %f741;
	fma.rn.f32 	%f743, %f707, %f283, %f742;
	fma.rn.f32 	%f744, %f709, %f285, %f743;
	fma.rn.f32 	%f745, %f711, %f287, %f744;
	fma.rn.f32 	%f746, %f713, %f289, %f745;
	add.f32 	%f918, %f746, %f918;
	fma.rn.f32 	%f747, %f699, %f291, 0f00000000;
	fma.rn.f32 	%f748, %f701, %f293, %f747;
	fma.rn.f32 	%f749, %f703, %f295, %f748;
	fma.rn.f32 	%f750, %f705, %f297, %f749;
	fma.rn.f32 	%f751, %f707, %f299, %f750;
	fma.rn.f32 	%f752, %f709, %f301, %f751;
	fma.rn.f32 	%f753, %f711, %f303, %f752;
	fma.rn.f32 	%f754, %f713, %f305, %f753;
	add.f32 	%f917, %f754, %f917;
	fma.rn.f32 	%f755, %f699, %f307, 0f00000000;
	fma.rn.f32 	%f756, %f701, %f309, %f755;
	fma.rn.f32 	%f757, %f703, %f311, %f756;
	fma.rn.f32 	%f758, %f705, %f313, %f757;
	fma.rn.f32 	%f759, %f707, %f315, %f758;
	fma.rn.f32 	%f760, %f709, %f317, %f759;
	fma.rn.f32 	%f761, %f711, %f319, %f760;
	fma.rn.f32 	%f762, %f713, %f321, %f761;
	add.f32 	%f916, %f762, %f916;
	fma.rn.f32 	%f763, %f699, %f323, 0f00000000;
	fma.rn.f32 	%f764, %f701, %f325, %f763;
	fma.rn.f32 	%f765, %f703, %f327, %f764;
	fma.rn.f32 	%f766, %f705, %f329, %f765;
	fma.rn.f32 	%f767, %f707, %f331, %f766;
	fma.rn.f32 	%f768, %f709, %f333, %f767;
	fma.rn.f32 	%f769, %f711, %f335, %f768;
	fma.rn.f32 	%f770, %f713, %f337, %f769;
	add.f32 	%f915, %f770, %f915;
	ld.shared.f32 	%f771, [%r66+224];
	fma.rn.f32 	%f772, %f771, %f204, 0f00000000;
	ld.shared.f32 	%f773, [%r66+228];
	fma.rn.f32 	%f774, %f773, %f207, %f772;
	ld.shared.f32 	%f775, [%r66+232];
	fma.rn.f32 	%f776, %f775, %f210, %f774;
	ld.shared.f32 	%f777, [%r66+236];
	fma.rn.f32 	%f778, %f777, %f213, %f776;
	ld.shared.f32 	%f779, [%r66+240];
	fma.rn.f32 	%f780, %f779, %f216, %f778;
	ld.shared.f32 	%f781, [%r66+244];
	fma.rn.f32 	%f782, %f781, %f219, %f780;
	ld.shared.f32 	%f783, [%r66+248];
	fma.rn.f32 	%f784, %f783, %f222, %f782;
	ld.shared.f32 	%f785, [%r66+252];
	fma.rn.f32 	%f786, %f785, %f225, %f784;
	add.f32 	%f914, %f786, %f914;
	fma.rn.f32 	%f787, %f771, %f227, 0f00000000;
	fma.rn.f32 	%f788, %f773, %f229, %f787;
	fma.rn.f32 	%f789, %f775, %f231, %f788;
	fma.rn.f32 	%f790, %f777, %f233, %f789;
	fma.rn.f32 	%f791, %f779, %f235, %f790;
	fma.rn.f32 	%f792, %f781, %f237, %f791;
	fma.rn.f32 	%f793, %f783, %f239, %f792;
	fma.rn.f32 	%f794, %f785, %f241, %f793;
	add.f32 	%f913, %f794, %f913;
	fma.rn.f32 	%f795, %f771, %f243, 0f00000000;
	fma.rn.f32 	%f796, %f773, %f245, %f795;
	fma.rn.f32 	%f797, %f775, %f247, %f796;
	fma.rn.f32 	%f798, %f777, %f249, %f797;
	fma.rn.f32 	%f799, %f779, %f251, %f798;
	fma.rn.f32 	%f800, %f781, %f253, %f799;
	fma.rn.f32 	%f801, %f783, %f255, %f800;
	fma.rn.f32 	%f802, %f785, %f257, %f801;
	add.f32 	%f912, %f802, %f912;
	fma.rn.f32 	%f803, %f771, %f259, 0f00000000;
	fma.rn.f32 	%f804, %f773, %f261, %f803;
	fma.rn.f32 	%f805, %f775, %f263, %f804;
	fma.rn.f32 	%f806, %f777, %f265, %f805;
	fma.rn.f32 	%f807, %f779, %f267, %f806;
	fma.rn.f32 	%f808, %f781, %f269, %f807;
	fma.rn.f32 	%f809, %f783, %f271, %f808;
	fma.rn.f32 	%f810, %f785, %f273, %f809;
	add.f32 	%f911, %f810, %f911;
	fma.rn.f32 	%f811, %f771, %f275, 0f00000000;
	fma.rn.f32 	%f812, %f773, %f277, %f811;
	fma.rn.f32 	%f813, %f775, %f279, %f812;
	fma.rn.f32 	%f814, %f777, %f281, %f813;
	fma.rn.f32 	%f815, %f779, %f283, %f814;
	fma.rn.f32 	%f816, %f781, %f285, %f815;
	fma.rn.f32 	%f817, %f783, %f287, %f816;
	fma.rn.f32 	%f818, %f785, %f289, %f817;
	add.f32 	%f910, %f818, %f910;
	fma.rn.f32 	%f819, %f771, %f291, 0f00000000;
	fma.rn.f32 	%f820, %f773, %f293, %f819;
	fma.rn.f32 	%f821, %f775, %f295, %f820;
	fma.rn.f32 	%f822, %f777, %f297, %f821;
	fma.rn.f32 	%f823, %f779, %f299, %f822;
	fma.rn.f32 	%f824, %f781, %f301, %f823;
	fma.rn.f32 	%f825, %f783, %f303, %f824;
	fma.rn.f32 	%f826, %f785, %f305, %f825;
	add.f32 	%f909, %f826, %f909;
	fma.rn.f32 	%f827, %f771, %f307, 0f00000000;
	fma.rn.f32 	%f828, %f773, %f309, %f827;
	fma.rn.f32 	%f829, %f775, %f311, %f828;
	fma.rn.f32 	%f830, %f777, %f313, %f829;
	fma.rn.f32 	%f831, %f779, %f315, %f830;
	fma.rn.f32 	%f832, %f781, %f317, %f831;
	fma.rn.f32 	%f833, %f783, %f319, %f832;
	fma.rn.f32 	%f834, %f785, %f321, %f833;
	add.f32 	%f908, %f834, %f908;
	fma.rn.f32 	%f835, %f771, %f323, 0f00000000;
	fma.rn.f32 	%f836, %f773, %f325, %f835;
	fma.rn.f32 	%f837, %f775, %f327, %f836;
	fma.rn.f32 	%f838, %f777, %f329, %f837;
	fma.rn.f32 	%f839, %f779, %f331, %f838;
	fma.rn.f32 	%f840, %f781, %f333, %f839;
	fma.rn.f32 	%f841, %f783, %f335, %f840;
	fma.rn.f32 	%f842, %f785, %f337, %f841;
	add.f32 	%f907, %f842, %f907;
	bar.sync 	0;
	add.s32 	%r221, %r221, 8;
	add.s32 	%r220, %r220, %r5;
	add.s32 	%r219, %r219, 8;
	setp.lt.s32 	%p2, %r221, %r218;
	@%p2 bra 	$L__BB1_2;
$L__BB1_3:
	ld.param.u32 	%r153, [_Z29gemm_tiled_8x8_register_innerPfS_S_iii_param_4];
	ld.param.u32 	%r88, [_Z29gemm_tiled_8x8_register_innerPfS_S_iii_param_3];
	ld.param.u64 	%rd62, [_Z29gemm_tiled_8x8_register_innerPfS_S_iii_param_2];
	cvta.to.global.u64 	%rd1, %rd62;
	mov.u32 	%r70, %tid.x;
	shr.u32 	%r71, %r70, 1;
	and.b32  	%r72, %r71, 120;
	mov.u32 	%r73, %ctaid.y;
	shl.b32 	%r74, %r73, 7;
	or.b32  	%r13, %r72, %r74;
	shl.b32 	%r75, %r70, 3;
	and.b32  	%r76, %r75, 120;
	mov.u32 	%r77, %ctaid.x;
	shl.b32 	%r78, %r77, 7;
	or.b32  	%r79, %r76, %r78;
	setp.ge.s32 	%p3, %r13, %r88;
	mul.lo.s32 	%r15, %r13, %r153;
	setp.ge.s32 	%p4, %r79, %r153;
	or.pred  	%p5, %p3, %p4;
	@%p5 bra 	$L__BB1_5;
	add.s32 	%r80, %r79, %r15;
	mul.wide.s32 	%rd20, %r80, 4;
	add.s64 	%rd21, %rd1, %rd20;
	st.global.f32 	[%rd21], %f970;
$L__BB1_5:
	ld.param.u32 	%r154, [_Z29gemm_tiled_8x8_register_innerPfS_S_iii_param_4];
	ld.param.u32 	%r89, [_Z29gemm_tiled_8x8_register_innerPfS_S_iii_param_3];
	setp.ge.s32 	%p6, %r13, %r89;
	add.s32 	%r16, %r79, 1;
	setp.ge.s32 	%p7, %r16, %r154;
	cvt.s64.s32 	%rd22, %r15;
	cvt.s64.s32 	%rd2, %r79;
	add.s64 	%rd23, %rd2, %rd22;
	shl.b64 	%rd24, %rd23, 2;
	add.s64 	%rd3, %rd1, %rd24;
	or.pred  	%p8, %p6, %p7;
	@%p8 bra 	$L__BB1_7;
	st.global.f32 	[%rd3+4], %f969;
$L__BB1_7:
	ld.param.u32 	%r155, [_Z29gemm_tiled_8x8_register_innerPfS_S_iii_param_4];
	ld.param.u32 	%r90, [_Z29gemm_tiled_8x8_register_innerPfS_S_iii_param_3];
	setp.ge.s32 	%p9, %r13, %r90;
	add.s32 	%r17, %r79, 2;
	setp.ge.s32 	%p10, %r17, %r155;
	or.pred  	%p11, %p9, %p10;
	@%p11 bra 	$L__BB1_9;
	st.global.f32 	[%rd3+8], %f968;
$L__BB1_9:
	ld.param.u32 	%r156, [_Z29gemm_tiled_8x8_register_innerPfS_S_iii_param_4];
	ld.param.u32 	%r91, [_Z29gemm_tiled_8x8_register_innerPfS_S_iii_param_3];
	setp.ge.s32 	%p12, %r13, %r91;
	add.s32 	%r18, %r79, 3;
	setp.ge.s32 	%p13, %r18, %r156;
	or.pred  	%p14, %p12, %p13;
	@%p14 bra 	$L__BB1_11;
	st.global.f32 	[%rd3+12], %f967;
$L__BB1_11:
	ld.param.u32 	%r157, [_Z29gemm_tiled_8x8_register_innerPfS_S_iii_param_4];
	ld.param.u32 	%r92, [_Z29gemm_tiled_8x8_register_innerPfS_S_iii_param_3];
	setp.ge.s32 	%p15, %r13, %r92;
	add.s32 	%r19, %r79, 4;
	setp.ge.s32 	%p16, %r19, %r157;
	or.pred  	%p17, %p15, %p16;
	@%p17 bra 	$L__BB1_13;
	st.global.f32 	[%rd3+16], %f966;
$L__BB1_13:
	ld.param.u32 	%r158, [_Z29gemm_tiled_8x8_register_innerPfS_S_iii_param_4];
	ld.param.u32 	%r93, [_Z29gemm_tiled_8x8_register_innerPfS_S_iii_param_3];
	setp.ge.s32 	%p18, %r13, %r93;
	add.s32 	%r20, %r79, 5;
	setp.ge.s32 	%p19, %r20, %r158;
	or.pred  	%p20, %p18, %p19;
	@%p20 bra 	$L__BB1_15;
	st.global.f32 	[%rd3+20], %f965;
$L__BB1_15:
	ld.param.u32 	%r159, [_Z29gemm_tiled_8x8_register_innerPfS_S_iii_param_4];
	ld.param.u32 	%r94, [_Z29gemm_tiled_8x8_register_innerPfS_S_iii_param_3];
	setp.ge.s32 	%p21, %r13, %r94;
	add.s32 	%r21, %r79, 6;
	setp.ge.s32 	%p22, %r21, %r159;
	or.pred  	%p23, %p21, %p22;
	@%p23 bra 	$L__BB1_17;
	st.global.f32 	[%rd3+24], %f964;
$L__BB1_17:
	ld.param.u32 	%r160, [_Z29gemm_tiled_8x8_register_innerPfS_S_iii_param_4];
	ld.param.u32 	%r95, [_Z29gemm_tiled_8x8_register_innerPfS_S_iii_param_3];
	setp.ge.s32 	%p24, %r13, %r95;
	add.s32 	%r22, %r79, 7;
	setp.ge.s32 	%p25, %r22, %r160;
	or.pred  	%p26, %p24, %p25;
	@%p26 bra 	$L__BB1_19;
	st.global.f32 	[%rd3+28], %f963;
$L__BB1_19:
	ld.param.u32 	%r161, [_Z29gemm_tiled_8x8_register_innerPfS_S_iii_param_4];
	ld.param.u32 	%r96, [_Z29gemm_tiled_8x8_register_innerPfS_S_iii_param_3];
	setp.ge.s32 	%p27, %r79, %r161;
	add.s32 	%r23, %r13, 1;
	setp.ge.s32 	%p28, %r23, %r96;
	add.s32 	%r24, %r15, %r161;
	or.pred  	%p29, %p28, %p27;
	@%p29 bra 	$L__BB1_21;
	add.s32 	%r81, %r79, %r24;
	mul.wide.s32 	%rd25, %r81, 4;
	add.s64 	%rd26, %rd1, %rd25;
	st.global.f32 	[%rd26], %f962;
$L__BB1_21:
	ld.param.u32 	%r162, [_Z29gemm_tiled_8x8_register_innerPfS_S_iii_param_4];
	ld.param.u32 	%r97, [_Z29gemm_tiled_8x8_register_innerPfS_S_iii_param_3];
	setp.ge.s32 	%p30, %r23, %r97;
	setp.ge.s32 	%p31, %r16, %r162;
	cvt.s64.s32 	%rd27, %r24;
	add.s64 	%rd28, %rd2, %rd27;
	shl.b64 	%rd29, %rd28, 2;
	add.s64 	%rd4, %rd1, %rd29;
	or.pred  	%p32, %p30, %p31;
	@%p32 bra 	$L__BB1_23;
	st.global.f32 	[%rd4+4], %f961;
$L__BB1_23:
	ld.param.u32 	%r163, [_Z29gemm_tiled_8x8_register_innerPfS_S_iii_param_4];
	ld.param.u32 	%r98, [_Z29gemm_tiled_8x8_register_innerPfS_S_iii_param_3];
	setp.ge.s32 	%p33, %r23, %r98;
	setp.ge.s32 	%p34, %r17, %r163;
	or.pred  	%p35, %p33, %p34;
	@%p35 bra 	$L__BB1_25;
	st.global.f32 	[%rd4+8], %f960;
$L__BB1_25:
	ld.param.u32 	%r164, [_Z29gemm_tiled_8x8_register_innerPfS_S_iii_param_4];
	ld.param.u32 	%r99, [_Z29gemm_tiled_8x8_register_innerPfS_S_iii_param_3];
	setp.ge.s32 	%p36, %r23, %r99;
	setp.ge.s32 	%p37, %r18, %r164;
	or.pred  	%p38, %p36, %p37;
	@%p38 bra 	$L__BB1_27;
	st.global.f32 	[%rd4+12], %f959;
$L__BB1_27:
	ld.param.u32 	%r165, [_Z29gemm_tiled_8x8_register_innerPfS_S_iii_param_4];
	ld.param.u32 	%r100, [_Z29gemm_tiled_8x8_register_innerPfS_S_iii_param_3];
	setp.ge.s32 	%p39, %r23, %r100;
	setp.ge.s32 	%p40, %r19, %r165;
	or.pred  	%p41, %p39, %p40;
	@%p41 bra 	$L__BB1_29;
	st.global.f32 	[%rd4+16], %f958;
$L__BB1_29:
	ld.param.u32 	%r166, [_Z29gemm_tiled_8x8_register_innerPfS_S_iii_param_4];
	ld.param.u32 	%r101, [_Z29gemm_tiled_8x8_register_innerPfS_S_iii_param_3];
	setp.ge.s32 	%p42, %r23, %r101;
	setp.ge.s32 	%p43, %r20, %r166;
	or.pred  	%p44, %p42, %p43;
	@%p44 bra 	$L__BB1_31;
	st.global.f32 	[%rd4+20], %f957;
$L__BB1_31:
	ld.param.u32 	%r167, [_Z29gemm_tiled_8x8_register_innerPfS_S_iii_param_4];
	ld.param.u32 	%r102, [_Z29gemm_tiled_8x8_register_innerPfS_S_iii_param_3];
	setp.ge.s32 	%p45, %r23, %r102;
	setp.ge.s32 	%p46, %r21, %r167;
	or.pred  	%p47, %p45, %p46;
	@%p47 bra 	$L__BB1_33;
	st.global.f32 	[%rd4+24], %f956;
$L__BB1_33:
	ld.param.u32 	%r168, [_Z29gemm_tiled_8x8_register_innerPfS_S_iii_param_4];
	ld.param.u32 	%r103, [_Z29gemm_tiled_8x8_register_innerPfS_S_iii_param_3];
	setp.ge.s32 	%p48, %r23, %r103;
	setp.ge.s32 	%p49, %r22, %r168;
	or.pred  	%p50, %p48, %p49;
	@%p50 bra 	$L__BB1_35;
	st.global.f32 	[%rd4+28], %f955;
$L__BB1_35:
	ld.param.u32 	%r169, [_Z29gemm_tiled_8x8_register_innerPfS_S_iii_param_4];
	ld.param.u32 	%r104, [_Z29gemm_tiled_8x8_register_innerPfS_S_iii_param_3];
	setp.ge.s32 	%p51, %r79, %r169;
	add.s32 	%r25, %r13, 2;
	setp.ge.s32 	%p52, %r25, %r104;
	add.s32 	%r26, %r24, %r169;
	or.pred  	%p53, %p52, %p51;
	@%p53 bra 	$L__BB1_37;
	add.s32 	%r82, %r79, %r26;
	mul.wide.s32 	%rd30, %r82, 4;
	add.s64 	%rd31, %rd1, %rd30;
	st.global.f32 	[%rd31], %f954;
$L__BB1_37:
	ld.param.u32 	%r170, [_Z29gemm_tiled_8x8_register_innerPfS_S_iii_param_4];
	ld.param.u32 	%r105, [_Z29gemm_tiled_8x8_register_innerPfS_S_iii_param_3];
	setp.ge.s32 	%p54, %r25, %r105;
	setp.ge.s32 	%p55, %r16, %r170;
	cvt.s64.s32 	%rd32, %r26;
	add.s64 	%rd33, %rd2, %rd32;
	shl.b64 	%rd34, %rd33, 2;
	add.s64 	%rd5, %rd1, %rd34;
	or.pred  	%p56, %p54, %p55;
	@%p56 bra 	$L__BB1_39;
	st.global.f32 	[%rd5+4], %f953;
$L__BB1_39:
	ld.param.u32 	%r171, [_Z29gemm_tiled_8x8_register_innerPfS_S_iii_param_4];
	ld.param.u32 	%r106, [_Z29gemm_tiled_8x8_register_innerPfS_S_iii_param_3];
	setp.ge.s32 	%p57, %r25, %r106;
	setp.ge.s32 	%p58, %r17, %r171;
	or.pred  	%p59, %p57, %p58;
	@%p59 bra 	$L__BB1_41;
	st.global.f32 	[%rd5+8], %f952;
$L__BB1_41:
	ld.param.u32 	%r172, [_Z29gemm_tiled_8x8_register_innerPfS_S_iii_param_4];
	ld.param.u32 	%r107, [_Z29gemm_tiled_8x8_register_innerPfS_S_iii_param_3];
	setp.ge.s32 	%p60, %r25, %r107;
	setp.ge.s32 	%p61, %r18, %r172;
	or.pred  	%p62, %p60, %p61;
	@%p62 bra 	$L__BB1_43;
	st.global.f32 	[%rd5+12], %f951;
$L__BB1_43:
	ld.param.u32 	%r173, [_Z29gemm_tiled_8x8_register_innerPfS_S_iii_param_4];
	ld.param.u32 	%r108, [_Z29gemm_tiled_8x8_register_innerPfS_S_iii_param_3];
	setp.ge.s32 	%p63, %r25, %r108;
	setp.ge.s32 	%p64, %r19, %r173;
	or.pred  	%p65, %p63, %p64;
	@%p65 bra 	$L__BB1_45;
	st.global.f32 	[%rd5+16], %f950;
$L__BB1_45:
	ld.param.u32 	%r174, [_Z29gemm_tiled_8x8_register_innerPfS_S_iii_param_4];
	ld.param.u32 	%r109, [_Z29gemm_tiled_8x8_register_innerPfS_S_iii_param_3];
	setp.ge.s32 	%p66, %r25, %r109;
	setp.ge.s32 	%p67, %r20, %r174;
	or.pred  	%p68, %p66, %p67;
	@%p68 bra 	$L__BB1_47;
	st.global.f32 	[%rd5+20], %f949;
$L__BB1_47:
	ld.param.u32 	%r175, [_Z29gemm_tiled_8x8_register_innerPfS_S_iii_param_4];
	ld.param.u32 	%r110, [_Z29gemm_tiled_8x8_register_innerPfS_S_iii_param_3];
	setp.ge.s32 	%p69, %r25, %r110;
	setp.ge.s32 	%p70, %r21, %r175;
	or.pred  	%p71, %p69, %p70;
	@%p71 bra 	$L__BB1_49;
	st.global.f32 	[%rd5+24], %f948;
$L__BB1_49:
	ld.param.u32 	%r176, [_Z29gemm_tiled_8x8_register_innerPfS_S_iii_param_4];
	ld.param.u32 	%r111, [_Z29gemm_tiled_8x8_register_innerPfS_S_iii_param_3];
	setp.ge.s32 	%p72, %r25, %r111;
	setp.ge.s32 	%p73, %r22, %r176;
	or.pred  	%p74, %p72, %p73;
	@%p74 bra 	$L__BB1_51;
	st.global.f32 	[%rd5+28], %f947;
$L__BB1_51:
	ld.param.u32 	%r177, [_Z29gemm_tiled_8x8_register_innerPfS_S_iii_param_4];
	ld.param.u32 	%r112, [_Z29gemm_tiled_8x8_register_innerPfS_S_iii_param_3];
	setp.ge.s32 	%p75, %r79, %r177;
	add.s32 	%r27, %r13, 3;
	setp.ge.s32 	%p76, %r27, %r112;
	add.s32 	%r28, %r26, %r177;
	or.pred  	%p77, %p76, %p75;
	@%p77 bra 	$L__BB1_53;
	add.s32 	%r83, %r79, %r28;
	mul.wide.s32 	%rd35, %r83, 4;
	add.s64 	%rd36, %rd1, %rd35;
	st.global.f32 	[%rd36], %f946;
$L__BB1_53:
	ld.param.u32 	%r178, [_Z29gemm_tiled_8x8_register_innerPfS_S_iii_param_4];
	ld.param.u32 	%r113, [_Z29gemm_tiled_8x8_register_innerPfS_S_iii_param_3];
	setp.ge.s32 	%p78, %r27, %r113;
	setp.ge.s32 	%p79, %r16, %r178;
	cvt.s64.s32 	%rd37, %r28;
	add.s64 	%rd38, %rd2, %rd37;
	shl.b64 	%rd39, %rd38, 2;
	add.s64 	%rd6, %rd1, %rd39;
	or.pred  	%p80, %p78, %p79;
	@%p80 bra 	$L__BB1_55;
	st.global.f32 	[%rd6+4], %f945;
$L__BB1_55:
	ld.param.u32 	%r179, [_Z29gemm_tiled_8x8_register_innerPfS_S_iii_param_4];
	ld.param.u32 	%r114, [_Z29gemm_tiled_8x8_register_innerPfS_S_iii_param_3];
	setp.ge.s32 	%p81, %r27, %r114;
	setp.ge.s32 	%p82, %r17, %r179;
	or.pred  	%p83, %p81, %p82;
	@%p83 bra 	$L__BB1_57;
	st.global.f32 	[%rd6+8], %f944;
$L__BB1_57:
	ld.param.u32 	%r180, [_Z29gemm_tiled_8x8_register_innerPfS_S_iii_param_4];
	ld.param.u32 	%r115, [_Z29gemm_tiled_8x8_register_innerPfS_S_iii_param_3];
	setp.ge.s32 	%p84, %r27, %r115;
	setp.ge.s32 	%p85, %r18, %r180;
	or.pred  	%p86, %p84, %p85;
	@%p86 bra 	$L__BB1_59;
	st.global.f32 	[%rd6+12], %f943;
$L__BB1_59:
	ld.param.u32 	%r181, [_Z29gemm_tiled_8x8_register_innerPfS_S_iii_param_4];
	ld.param.u32 	%r116, [_Z29gemm_tiled_8x8_register_innerPfS_S_iii_param_3];
	setp.ge.s32 	%p87, %r27, %r116;
	setp.ge.s32 	%p88, %r19, %r181;
	or.pred  	%p89, %p87, %p88;
	@%p89 bra 	$L__BB1_61;
	st.global.f32 	[%rd6+16], %f942;
$L__BB1_61:
	ld.param.u32 	%r182, [_Z29gemm_tiled_8x8_register_innerPfS_S_iii_param_4];
	ld.param.u32 	%r117, [_Z29gemm_tiled_8x8_register_innerPfS_S_iii_param_3];
	setp.ge.s32 	%p90, %r27, %r117;
	setp.ge.s32 	%p91, %r20, %r182;
	or.pred  	%p92, %p90, %p91;
	@%p92 bra 	$L__BB1_63;
	st.global.f32 	[%rd6+20], %f941;
$L__BB1_63:
	ld.param.u32 	%r183, [_Z29gemm_tiled_8x8_register_innerPfS_S_iii_param_4];
	ld.param.u32 	%r118, [_Z29gemm_tiled_8x8_register_innerPfS_S_iii_param_3];
	setp.ge.s32 	%p93, %r27, %r118;
	setp.ge.s32 	%p94, %r21, %r183;
	or.pred  	%p95, %p93, %p94;
	@%p95 bra 	$L__BB1_65;
	st.global.f32 	[%rd6+24], %f940;
$L__BB1_65:
	ld.param.u32 	%r184, [_Z29gemm_tiled_8x8_register_innerPfS_S_iii_param_4];
	ld.param.u32 	%r119, [_Z29gemm_tiled_8x8_register_innerPfS_S_iii_param_3];
	setp.ge.s32 	%p96, %r27, %r119;
	setp.ge.s32 	%p97, %r22, %r184;
	or.pred  	%p98, %p96, %p97;
	@%p98 bra 	$L__BB1_67;
	st.global.f32 	[%rd6+28], %f939;
$L__BB1_67:
	ld.param.u32 	%r185, [_Z29gemm_tiled_8x8_register_innerPfS_S_iii_param_4];
	ld.param.u32 	%r120, [_Z29gemm_tiled_8x8_register_innerPfS_S_iii_param_3];
	setp.ge.s32 	%p99, %r79, %r185;
	add.s32 	%r29, %r13, 4;
	setp.ge.s32 	%p100, %r29, %r120;
	add.s32 	%r30, %r28, %r185;
	or.pred  	%p101, %p100, %p99;
	@%p101 bra 	$L__BB1_69;
	add.s32 	%r84, %r79, %r30;
	mul.wide.s32 	%rd40, %r84, 4;
	add.s64 	%rd41, %rd1, %rd40;
	st.global.f32 	[%rd41], %f938;
$L__BB1_69:
	ld.param.u32 	%r186, [_Z29gemm_tiled_8x8_register_innerPfS_S_iii_param_4];
	ld.param.u32 	%r121, [_Z29gemm_tiled_8x8_register_innerPfS_S_iii_param_3];
	setp.ge.s32 	%p102, %r29, %r121;
	setp.ge.s32 	%p103, %r16, %r186;
	cvt.s64.s32 	%rd42, %r30;
	add.s64 	%rd43, %rd2, %rd42;
	shl.b64 	%rd44, %rd43, 2;
	add.s64 	%rd7, %rd1, %rd44;
	or.pred  	%p104, %p102, %p103;
	@%p104 bra 	$L__BB1_71;
	st.global.f32 	[%rd7+4], %f937;
$L__BB1_71:
	ld.param.u32 	%r187, [_Z29gemm_tiled_8x8_register_innerPfS_S_iii_param_4];
	ld.param.u32 	%r122, [_Z29gemm_tiled_8x8_register_innerPfS_S_iii_param_3];
	setp.ge.s32 	%p105, %r29, %r122;
	setp.ge.s32 	%p106, %r17, %r187;
	or.pred  	%p107, %p105, %p106;
	@%p107 bra 	$L__BB1_73;
	st.global.f32 	[%rd7+8], %f936;
$L__BB1_73:
	ld.param.u32 	%r188, [_Z29gemm_tiled_8x8_register_innerPfS_S_iii_param_4];
	ld.param.u32 	%r123, [_Z29gemm_tiled_8x8_register_innerPfS_S_iii_param_3];
	setp.ge.s32 	%p108, %r29, %r123;
	setp.ge.s32 	%p109, %r18, %r188;
	or.pred  	%p110, %p108, %p109;
	@%p110 bra 	$L__BB1_75;
	st.global.f32 	[%rd7+12], %f935;
$L__BB1_75:
	ld.param.u32 	%r189, [_Z29gemm_tiled_8x8_register_innerPfS_S_iii_param_4];
	ld.param.u32 	%r124, [_Z29gemm_tiled_8x8_register_innerPfS_S_iii_param_3];
	setp.ge.s32 	%p111, %r29, %r124;
	setp.ge.s32 	%p112, %r19, %r189;
	or.pred  	%p113, %p111, %p112;
	@%p113 bra 	$L__BB1_77;
	st.global.f32 	[%rd7+16], %f934;
$L__BB1_77:
	ld.param.u32 	%r190, [_Z29gemm_tiled_8x8_register_innerPfS_S_iii_param_4];
	ld.param.u32 	%r125, [_Z29gemm_tiled_8x8_register_innerPfS_S_iii_param_3];
	setp.ge.s32 	%p114, %r29, %r125;
	setp.ge.s32 	%p115, %r20, %r190;
	or.pred  	%p116, %p114, %p115;
	@%p116 bra 	$L__BB1_79;
	st.global.f32 	[%rd7+20], %f933;
$L__BB1_79:
	ld.param.u32 	%r191, [_Z29gemm_tiled_8x8_register_innerPfS_S_iii_param_4];
	ld.param.u32 	%r126, [_Z29gemm_tiled_8x8_register_innerPfS_S_iii_param_3];
	setp.ge.s32 	%p117, %r29, %r126;
	setp.ge.s32 	%p118, %r21, %r191;
	or.pred  	%p119, %p117, %p118;
	@%p119 bra 	$L__BB1_81;
	st.global.f32 	[%rd7+24], %f932;
$L__BB1_81:
	ld.param.u32 	%r192, [_Z29gemm_tiled_8x8_register_innerPfS_S_iii_param_4];
	ld.param.u32 	%r127, [_Z29gemm_tiled_8x8_register_innerPfS_S_iii_param_3];
	setp.ge.s32 	%p120, %r29, %r127;
	setp.ge.s32 	%p121, %r22, %r192;
	or.pred  	%p122, %p120, %p121;
	@%p122 bra 	$L__BB1_83;
	st.global.f32 	[%rd7+28], %f931;
$L__BB1_83:
	ld.param.u32 	%r193, [_Z29gemm_tiled_8x8_register_innerPfS_S_iii_param_4];
	ld.param.u32 	%r128, [_Z29gemm_tiled_8x8_register_innerPfS_S_iii_param_3];
	setp.ge.s32 	%p123, %r79, %r193;
	add.s32 	%r31, %r13, 5;
	setp.ge.s32 	%p124, %r31, %r128;
	add.s32 	%r32, %r30, %r193;
	or.pred  	%p125, %p124, %p123;
	@%p125 bra 	$L__BB1_85;
	add.s32 	%r85, %r79, %r32;
	mul.wide.s32 	%rd45, %r85, 4;
	add.s64 	%rd46, %rd1, %rd45;
	st.global.f32 	[%rd46], %f930;
$L__BB1_85:
	ld.param.u32 	%r194, [_Z29gemm_tiled_8x8_register_innerPfS_S_iii_param_4];
	ld.param.u32 	%r129, [_Z29gemm_tiled_8x8_register_innerPfS_S_iii_param_3];
	setp.ge.s32 	%p126, %r31, %r129;
	setp.ge.s32 	%p127, %r16, %r194;
	cvt.s64.s32 	%rd47, %r32;
	add.s64 	%rd48, %rd2, %rd47;
	shl.b64 	%rd49, %rd48, 2;
	add.s64 	%rd8, %rd1, %rd49;
	or.pred  	%p128, %p126, %p127;
	@%p128 bra 	$L__BB1_87;
	st.global.f32 	[%rd8+4], %f929;
$L__BB1_87:
	ld.param.u32 	%r195, [_Z29gemm_tiled_8x8_register_innerPfS_S_iii_param_4];
	ld.param.u32 	%r130, [_Z29gemm_tiled_8x8_register_innerPfS_S_iii_param_3];
	setp.ge.s32 	%p129, %r31, %r130;
	setp.ge.s32 	%p130, %r17, %r195;
	or.pred  	%p131, %p129, %p130;
	@%p131 bra 	$L__BB1_89;
	st.global.f32 	[%rd8+8], %f928;
$L__BB1_89:
	ld.param.u32 	%r196, [_Z29gemm_tiled_8x8_register_innerPfS_S_iii_param_4];
	ld.param.u32 	%r131, [_Z29gemm_tiled_8x8_register_innerPfS_S_iii_param_3];
	setp.ge.s32 	%p132, %r31, %r131;
	setp.ge.s32 	%p133, %r18, %r196;
	or.pred  	%p134, %p132, %p133;
	@%p134 bra 	$L__BB1_91;
	st.global.f32 	[%rd8+12], %f927;
$L__BB1_91:
	ld.param.u32 	%r197, [_Z29gemm_tiled_8x8_register_innerPfS_S_iii_param_4];
	ld.param.u32 	%r132, [_Z29gemm_tiled_8x8_register_innerPfS_S_iii_param_3];
	setp.ge.s32 	%p135, %r31, %r132;
	setp.ge.s32 	%p136, %r19, %r197;
	or.pred  	%p137, %p135, %p136;
	@%p137 bra 	$L__BB1_93;
	st.global.f32 	[%rd8+16], %f926;
$L__BB1_93:
	ld.param.u32 	%r198, [_Z29gemm_tiled_8x8_register_innerPfS_S_iii_param_4];
	ld.param.u32 	%r133, [_Z29gemm_tiled_8x8_register_innerPfS_S_iii_param_3];
	setp.ge.s32 	%p138, %r31, %r133;
	setp.ge.s32 	%p139, %r20, %r198;
	or.pred  	%p140, %p138, %p139;
	@%p140 bra 	$L__BB1_95;
	st.global.f32 	[%rd8+20], %f925;
$L__BB1_95:
	ld.param.u32 	%r199, [_Z29gemm_tiled_8x8_register_innerPfS_S_iii_param_4];
	ld.param.u32 	%r134, [_Z29gemm_tiled_8x8_register_innerPfS_S_iii_param_3];
	setp.ge.s32 	%p141, %r31, %r134;
	setp.ge.s32 	%p142, %r21, %r199;
	or.pred  	%p143, %p141, %p142;
	@%p143 bra 	$L__BB1_97;
	st.global.f32 	[%rd8+24], %f924;
$L__BB1_97:
	ld.param.u32 	%r200, [_Z29gemm_tiled_8x8_register_innerPfS_S_iii_param_4];
	ld.param.u32 	%r135, [_Z29gemm_tiled_8x8_register_innerPfS_S_iii_param_3];
	setp.ge.s32 	%p144, %r31, %r135;
	setp.ge.s32 	%p145, %r22, %r200;
	or.pred  	%p146, %p144, %p145;
	@%p146 bra 	$L__BB1_99;
	st.global.f32 	[%rd8+28], %f923;
$L__BB1_99:
	ld.param.u32 	%r201, [_Z29gemm_tiled_8x8_register_innerPfS_S_iii_param_4];
	ld.param.u32 	%r136, [_Z29gemm_tiled_8x8_register_innerPfS_S_iii_param_3];
	setp.ge.s32 	%p147, %r79, %r201;
	add.s32 	%r33, %r13, 6;
	setp.ge.s32 	%p148, %r33, %r136;
	add.s32 	%r34, %r32, %r201;
	or.pred  	%p149, %p148, %p147;
	@%p149 bra 	$L__BB1_101;
	add.s32 	%r86, %r79, %r34;
	mul.wide.s32 	%rd50, %r86, 4;
	add.s64 	%rd51, %rd1, %rd50;
	st.global.f32 	[%rd51], %f922;
$L__BB1_101:
	ld.param.u32 	%r202, [_Z29gemm_tiled_8x8_register_innerPfS_S_iii_param_4];
	ld.param.u32 	%r137, [_Z29gemm_tiled_8x8_register_innerPfS_S_iii_param_3];
	setp.ge.s32 	%p150, %r33, %r137;
	setp.ge.s32 	%p151, %r16, %r202;
	cvt.s64.s32 	%rd52, %r34;
	add.s64 	%rd53, %rd2, %rd52;
	shl.b64 	%rd54, %rd53, 2;
	add.s64 	%rd9, %rd1, %rd54;
	or.pred  	%p152, %p150, %p151;
	@%p152 bra 	$L__BB1_103;
	st.global.f32 	[%rd9+4], %f921;
$L__BB1_103:
	ld.param.u32 	%r203, [_Z29gemm_tiled_8x8_register_innerPfS_S_iii_param_4];
	ld.param.u32 	%r138, [_Z29gemm_tiled_8x8_register_innerPfS_S_iii_param_3];
	setp.ge.s32 	%p153, %r33, %r138;
	setp.ge.s32 	%p154, %r17, %r203;
	or.pred  	%p155, %p153, %p154;
	@%p155 bra 	$L__BB1_105;
	st.global.f32 	[%rd9+8], %f920;
$L__BB1_105:
	ld.param.u32 	%r204, [_Z29gemm_tiled_8x8_register_innerPfS_S_iii_param_4];
	ld.param.u32 	%r139, [_Z29gemm_tiled_8x8_register_innerPfS_S_iii_param_3];
	setp.ge.s32 	%p156, %r33, %r139;
	setp.ge.s32 	%p157, %r18, %r204;
	or.pred  	%p158, %p156, %p157;
	@%p158 bra 	$L__BB1_107;
	st.global.f32 	[%rd9+12], %f919;
$L__BB1_107:
	ld.param.u32 	%r205, [_Z29gemm_tiled_8x8_register_innerPfS_S_iii_param_4];
	ld.param.u32 	%r140, [_Z29gemm_tiled_8x8_register_innerPfS_S_iii_param_3];
	setp.ge.s32 	%p159, %r33, %r140;
	setp.ge.s32 	%p160, %r19, %r205;
	or.pred  	%p161, %p159, %p160;
	@%p161 bra 	$L__BB1_109;
	st.global.f32 	[%rd9+16], %f918;
$L__BB1_109:
	ld.param.u32 	%r206, [_Z29gemm_tiled_8x8_register_innerPfS_S_iii_param_4];
	ld.param.u32 	%r141, [_Z29gemm_tiled_8x8_register_innerPfS_S_iii_param_3];
	setp.ge.s32 	%p162, %r33, %r141;
	setp.ge.s32 	%p163, %r20, %r206;
	or.pred  	%p164, %p162, %p163;
	@%p164 bra 	$L__BB1_111;
	st.global.f32 	[%rd9+20], %f917;
$L__BB1_111:
	ld.param.u32 	%r207, [_Z29gemm_tiled_8x8_register_innerPfS_S_iii_param_4];
	ld.param.u32 	%r142, [_Z29gemm_tiled_8x8_register_innerPfS_S_iii_param_3];
	setp.ge.s32 	%p165, %r33, %r142;
	setp.ge.s32 	%p166, %r21, %r207;
	or.pred  	%p167, %p165, %p166;
	@%p167 bra 	$L__BB1_113;
	st.global.f32 	[%rd9+24], %f916;
$L__BB1_113:
	ld.param.u32 	%r208, [_Z29gemm_tiled_8x8_register_innerPfS_S_iii_param_4];
	ld.param.u32 	%r143, [_Z29gemm_tiled_8x8_register_innerPfS_S_iii_param_3];
	setp.ge.s32 	%p168, %r33, %r143;
	setp.ge.s32 	%p169, %r22, %r208;
	or.pred  	%p170, %p168, %p169;
	@%p170 bra 	$L__BB1_115;
	st.global.f32 	[%rd9+28], %f915;
$L__BB1_115:
	ld.param.u32 	%r209, [_Z29gemm_tiled_8x8_register_innerPfS_S_iii_param_4];
	ld.param.u32 	%r144, [_Z29gemm_tiled_8x8_register_innerPfS_S_iii_param_3];
	setp.ge.s32 	%p171, %r79, %r209;
	add.s32 	%r35, %r13, 7;
	setp.ge.s32 	%p172, %r35, %r144;
	add.s32 	%r36, %r34, %r209;
	or.pred  	%p173, %p172, %p171;
	@%p173 bra 	$L__BB1_117;
	add.s32 	%r87, %r79, %r36;
	mul.wide.s32 	%rd55, %r87, 4;
	add.s64 	%rd56, %rd1, %rd55;
	st.global.f32 	[%rd56], %f914;
$L__BB1_117:
	ld.param.u32 	%r210, [_Z29gemm_tiled_8x8_register_innerPfS_S_iii_param_4];
	ld.param.u32 	%r145, [_Z29gemm_tiled_8x8_register_innerPfS_S_iii_param_3];
	setp.ge.s32 	%p174, %r35, %r145;
	setp.ge.s32 	%p175, %r16, %r210;
	cvt.s64.s32 	%rd57, %r36;
	add.s64 	%rd58, %rd2, %rd57;
	shl.b64 	%rd59, %rd58, 2;
	add.s64 	%rd10, %rd1, %rd59;
	or.pred  	%p176, %p174, %p175;
	@%p176 bra 	$L__BB1_119;
	st.global.f32 	[%rd10+4], %f913;
$L__BB1_119:
	ld.param.u32 	%r211, [_Z29gemm_tiled_8x8_register_innerPfS_S_iii_param_4];
	ld.param.u32 	%r146, [_Z29gemm_tiled_8x8_register_innerPfS_S_iii_param_3];
	setp.ge.s32 	%p177, %r35, %r146;
	setp.ge.s32 	%p178, %r17, %r211;
	or.pred  	%p179, %p177, %p178;
	@%p179 bra 	$L__BB1_121;
	st.global.f32 	[%rd10+8], %f912;
$L__BB1_121:
	ld.param.u32 	%r212, [_Z29gemm_tiled_8x8_register_innerPfS_S_iii_param_4];
	ld.param.u32 	%r147, [_Z29gemm_tiled_8x8_register_innerPfS_S_iii_param_3];
	setp.ge.s32 	%p180, %r35, %r147;
	setp.ge.s32 	%p181, %r18, %r212;
	or.pred  	%p182, %p180, %p181;
	@%p182 bra 	$L__BB1_123;
	st.global.f32 	[%rd10+12], %f911;
$L__BB1_123:
	ld.param.u32 	%r213, [_Z29gemm_tiled_8x8_register_innerPfS_S_iii_param_4];
	ld.param.u32 	%r148, [_Z29gemm_tiled_8x8_register_innerPfS_S_iii_param_3];
	setp.ge.s32 	%p183, %r35, %r148;
	setp.ge.s32 	%p184, %r19, %r213;
	or.pred  	%p185, %p183, %p184;
	@%p185 bra 	$L__BB1_125;
	st.global.f32 	[%rd10+16], %f910;
$L__BB1_125:
	ld.param.u32 	%r214, [_Z29gemm_tiled_8x8_register_innerPfS_S_iii_param_4];
	ld.param.u32 	%r149, [_Z29gemm_tiled_8x8_register_innerPfS_S_iii_param_3];
	setp.ge.s32 	%p186, %r35, %r149;
	setp.ge.s32 	%p187, %r20, %r214;
	or.pred  	%p188, %p186, %p187;
	@%p188 bra 	$L__BB1_127;
	st.global.f32 	[%rd10+20], %f909;
$L__BB1_127:
	ld.param.u32 	%r215, [_Z29gemm_tiled_8x8_register_innerPfS_S_iii_param_4];
	ld.param.u32 	%r150, [_Z29gemm_tiled_8x8_register_innerPfS_S_iii_param_3];
	setp.ge.s32 	%p189, %r35, %r150;
	setp.ge.s32 	%p190, %r21, %r215;
	or.pred  	%p191, %p189, %p190;
	@%p191 bra 	$L__BB1_129;
	st.global.f32 	[%rd10+24], %f908;
$L__BB1_129:
	ld.param.u32 	%r216, [_Z29gemm_tiled_8x8_register_innerPfS_S_iii_param_4];
	ld.param.u32 	%r151, [_Z29gemm_tiled_8x8_register_innerPfS_S_iii_param_3];
	setp.ge.s32 	%p192, %r35, %r151;
	setp.ge.s32 	%p193, %r22, %r216;
	or.pred  	%p194, %p192, %p193;
	@%p194 bra 	$L__BB1_131;
	st.global.f32 	[%rd10+28], %f907;
$L__BB1_131:
	ret;

}


// ===== COMPILED SASS (sm_100) =====

	.target	sm_100

	.elftype	@"ET_EXEC"


//--------------------- .note.nv.tkinfo           --------------------------
	.section	.note.nv.tkinfo,"",@"SHT_NOTE"
	.sectionflags	@"SHF_NOTE_NV_TKINFO"
	.tkinfo
        /*0018*/ 	.word	0x00000002
        /*0030*/ 	.string	""
        /*0030*/ 	.string	"ptxas"
        /*0030*/ 	.string	"Cuda compilation tools, release 13.0, V13.0.88"
        /*0030*/ 	.string	"Build cuda_13.0.r13.0/compiler.36424714_0"
        /*0030*/ 	.string	"-arch sm_100 -m 64 "



//--------------------- .note.nv.cuinfo           --------------------------
	.section	.note.nv.cuinfo,"",@"SHT_NOTE"
	.sectionflags	@"SHF_NOTE_NV_CUINFO"
        /*0018*/ 	.short	0x0002
        /*001a*/ 	.short	0x0064
        /*001c*/ 	.short	0x0082
	.zero		2


//--------------------- .nv.info                  --------------------------
	.section	.nv.info,"",@"SHT_CUDA_INFO"
	.align	4


	//----- nvinfo : EIATTR_REGCOUNT
	.align		4
        /*0000*/ 	.byte	0x04, 0x2f
        /*0002*/ 	.short	(.L_1 - .L_0)
	.align		4
.L_0:
        /*0004*/ 	.word	index@(_Z23gemm_tiled_8x8_registerPfS_S_iii)
        /*0008*/ 	.word	0x00000080


	//----- nvinfo : EIATTR_FRAME_SIZE
	.align		4
.L_1:
        /*000c*/ 	.byte	0x04, 0x11
        /*000e*/ 	.short	(.L_3 - .L_2)
	.align		4
.L_2:
        /*0010*/ 	.word	index@(_Z23gemm_tiled_8x8_registerPfS_S_iii)
        /*0014*/ 	.word	0x00000000


	//----- nvinfo : EIATTR_REGCOUNT
	.align		4
.L_3:
        /*0018*/ 	.byte	0x04, 0x2f
        /*001a*/ 	.short	(.L_5 - .L_4)
	.align		4
.L_4:
        /*001c*/ 	.word	index@(_Z29gemm_tiled_8x8_register_innerPfS_S_iii)
        /*0020*/ 	.word	0x00000080


	//----- nvinfo : EIATTR_FRAME_SIZE
	.align		4
.L_5:
        /*0024*/ 	.byte	0x04, 0x11
        /*0026*/ 	.short	(.L_7 - .L_6)
	.align		4
.L_6:
        /*0028*/ 	.word	index@(_Z29gemm_tiled_8x8_register_innerPfS_S_iii)
        /*002c*/ 	.word	0x00000058


	//----- nvinfo : EIATTR_MIN_STACK_SIZE
	.align		4
.L_7:
        /*0030*/ 	.byte	0x04, 0x12
        /*0032*/ 	.short	(.L_9 - .L_8)
	.align		4
.L_8:
        /*0034*/ 	.word	index@(_Z29gemm_tiled_8x8_register_innerPfS_S_iii)
        /*0038*/ 	.word	0x00000058


	//----- nvinfo : EIATTR_MIN_STACK_SIZE
	.align		4
.L_9:
        /*003c*/ 	.byte	0x04, 0x12
        /*003e*/ 	.short	(.L_11 - .L_10)
	.align		4
.L_10:
        /*0040*/ 	.word	index@(_Z23gemm_tiled_8x8_registerPfS_S_iii)
        /*0044*/ 	.word	0x00000000
.L_11:


//--------------------- .nv.compat                --------------------------
	.section	.nv.compat,"",@"SHT_CUDA_COMPAT_INFO"
	.align	4
        /*0000*/ 	.byte	0x02, 0x09, 0x00, 0x00, 0x02, 0x02, 0x01, 0x00, 0x02, 0x05, 0x05, 0x00, 0x03, 0x07, 0x01, 0x01
        /*0010*/ 	.byte	0x02, 0x03, 0x00, 0x00, 0x02, 0x06, 0x01, 0x00, 0x04, 0x0b, 0x08, 0x00, 0x09, 0x00, 0x00, 0x00
        /*0020*/ 	.byte	0x00, 0x00, 0x00, 0x00


//--------------------- .nv.info._Z29gemm_tiled_8x8_register_innerPfS_S_iii --------------------------
	.section	.nv.info._Z29gemm_tiled_8x8_register_innerPfS_S_iii,"",@"SHT_CUDA_INFO"
	.sectionflags	@""
	.align	4


	//----- nvinfo : EIATTR_CUDA_API_VERSION
	.align		4
        /*0000*/ 	.byte	0x04, 0x37
        /*0002*/ 	.short	(.L_13 - .L_12)
.L_12:
        /*0004*/ 	.word	0x00000082


	//----- nvinfo : EIATTR_KPARAM_INFO
	.align		4
.L_13:
        /*0008*/ 	.byte	0x04, 0x17
        /*000a*/ 	.short	(.L_15 - .L_14)
.L_14:
        /*000c*/ 	.word	0x00000000
        /*0010*/ 	.short	0x0005
        /*0012*/ 	.short	0x0020
        /*0014*/ 	.byte	0x00, 0xf0, 0x11, 0x00


	//----- nvinfo : EIATTR_KPARAM_INFO
	.align		4
.L_15:
        /*0018*/ 	.byte	0x04, 0x17
        /*001a*/ 	.short	(.L_17 - .L_16)
.L_16:
        /*001c*/ 	.word	0x00000000
        /*0020*/ 	.short	0x0004
        /*0022*/ 	.short	0x001c
        /*0024*/ 	.byte	0x00, 0xf0, 0x11, 0x00


	//----- nvinfo : EIATTR_KPARAM_INFO
	.align		4
.L_17:
        /*0028*/ 	.byte	0x04, 0x17
        /*002a*/ 	.short	(.L_19 - .L_18)
.L_18:
        /*002c*/ 	.word	0x00000000
        /*0030*/ 	.short	0x0003
        /*0032*/ 	.short	0x0018
        /*0034*/ 	.byte	0x00, 0xf0, 0x11, 0x00


	//----- nvinfo : EIATTR_KPARAM_INFO
	.align		4
.L_19:
        /*0038*/ 	.byte	0x04, 0x17
        /*003a*/ 	.short	(.L_21 - .L_20)
.L_20:
        /*003c*/ 	.word	0x00000000
        /*0040*/ 	.short	0x0002
        /*0042*/ 	.short	0x0010
        /*0044*/ 	.byte	0x00, 0xf5, 0x21, 0x00


	//----- nvinfo : EIATTR_KPARAM_INFO
	.align		4
.L_21:
        /*0048*/ 	.byte	0x04, 0x17
        /*004a*/ 	.short	(.L_23 - .L_22)
.L_22:
        /*004c*/ 	.word	0x00000000
        /*0050*/ 	.short	0x0001
        /*0052*/ 	.short	0x0008
        /*0054*/ 	.byte	0x00, 0xf5, 0x21, 0x00


	//----- nvinfo : EIATTR_KPARAM_INFO
	.align		4
.L_23:
        /*0058*/ 	.byte	0x04, 0x17
        /*005a*/ 	.short	(.L_25 - .L_24)
.L_24:
        /*005c*/ 	.word	0x00000000
        /*0060*/ 	.short	0x0000
        /*0062*/ 	.short	0x0000
        /*0064*/ 	.byte	0x00, 0xf5, 0x21, 0x00


	//----- nvinfo : EIATTR_SPARSE_MMA_MASK
	.align		4
.L_25:
        /*0068*/ 	.byte	0x03, 0x50
        /*006a*/ 	.short	0x0000


	//----- nvinfo : EIATTR_MAXREG_COUNT
	.align		4
        /*006c*/ 	.byte	0x03, 0x1b
        /*006e*/ 	.short	0x0080


	//----- nvinfo : EIATTR_NUM_BARRIERS
	.align		4
        /*0070*/ 	.byte	0x02, 0x4c
        /*0072*/ 	.byte	0x01
	.zero		1


	//----- nvinfo : EIATTR_ANNOTATIONS
	.align		4
        /*0074*/ 	.byte	0x04, 0x55
        /*0076*/ 	.short	(.L_27 - .L_26)


	//   ....[0]....
.L_26:
        /*0078*/ 	.word	0x00000001
        /*007c*/ 	.byte	0x70, 0x00, 0x00, 0x00, 0x01, 0x00, 0x00, 0x00, 0xb0, 0x00, 0x00, 0x00, 0x01, 0x00, 0x00, 0x00
        /* <DEDUP_REMOVED lines=40> */
        /*030c*/ 	.byte	0x70, 0x30, 0x00, 0x00, 0x01, 0x00, 0x00, 0x00, 0x00, 0x3d, 0x00, 0x00


	//----- nvinfo : EIATTR_MERCURY_ISA_VERSION
	.align		4
.L_27:
        /*0318*/ 	.byte	0x03, 0x5f
        /*031a*/ 	.short	0x0101


	//----- nvinfo : EIATTR_VRC_CTA_INIT_COUNT
	.align		4
        /*031c*/ 	.byte	0x02, 0x4a
	.zero		1
	.zero		1


	//----- nvinfo : EIATTR_EXIT_INSTR_OFFSETS
	.align		4
        /*0320*/ 	.byte	0x04, 0x1c
        /*0322*/ 	.short	(.L_29 - .L_28)


	//   ....[0]....
.L_28:
        /*0324*/ 	.word	0x00004060


	//   ....[1]....
        /*0328*/ 	.word	0x00004080


	//----- nvinfo : EIATTR_MAX_THREADS
	.align		4
.L_29:
        /*032c*/ 	.byte	0x04, 0x05
        /*032e*/ 	.short	(.L_31 - .L_30)
.L_30:
        /*0330*/ 	.word	0x00000100
        /*0334*/ 	.word	0x00000001
        /*0338*/ 	.word	0x00000001


	//----- nvinfo : EIATTR_CBANK_PARAM_SIZE
	.align		4
.L_31:
        /*033c*/ 	.byte	0x03, 0x19
        /*033e*/ 	.short	0x0024


	//----- nvinfo : EIATTR_PARAM_CBANK
	.align		4
        /*0340*/ 	.byte	0x04, 0x0a
        /*0342*/ 	.short	(.L_33 - .L_32)
	.align		4
.L_32:
        /*0344*/ 	.word	index@(.nv.constant0._Z29gemm_tiled_8x8_register_innerPfS_S_iii)
        /*0348*/ 	.short	0x0380
        /*034a*/ 	.short	0x0024


	//----- nvinfo : EIATTR_SW_WAR
	.align		4
.L_33:
        /*034c*/ 	.byte	0x04, 0x36
        /*034e*/ 	.short	(.L_35 - .L_34)
.L_34:
        /*0350*/ 	.word	0x00000008
.L_35:


//--------------------- .nv.info._Z23gemm_tiled_8x8_registerPfS_S_iii --------------------------
	.section	.nv.info._Z23gemm_tiled_8x8_registerPfS_S_iii,"",@"SHT_CUDA_INFO"
	.sectionflags	@""
	.align	4


	//----- nvinfo : EIATTR_CUDA_API_VERSION
	.align		4
        /*0000*/ 	.byte	0x04, 0x37
        /*0002*/ 	.short	(.L_37 - .L_36)
.L_36:
        /*0004*/ 	.word	0x00000082


	//----- nvinfo : EIATTR_KPARAM_INFO
	.align		4
.L_37:
        /*0008*/ 	.byte	0x04, 0x17
        /*000a*/ 	.short	(.L_39 - .L_38)
.L_38:
        /*000c*/ 	.word	0x00000000
        /*0010*/ 	.short	0x0005
        /*0012*/ 	.short	0x0020
        /*0014*/ 	.byte	0x00, 0xf0, 0x11, 0x00


	//----- nvinfo : EIATTR_KPARAM_INFO
	.align		4
.L_39:
        /*0018*/ 	.byte	0x04, 0x17
        /*001a*/ 	.short	(.L_41 - .L_40)
.L_40:
        /*001c*/ 	.word	0x00000000
        /*0020*/ 	.short	0x0004
        /*0022*/ 	.short	0x001c
        /*0024*/ 	.byte	0x00, 0xf0, 0x11, 0x00


	//----- nvinfo : EIATTR_KPARAM_INFO
	.align		4
.L_41:
        /*0028*/ 	.byte	0x04, 0x17
        /*002a*/ 	.short	(.L_43 - .L_42)
.L_42:
        /*002c*/ 	.word	0x00000000
        /*0030*/ 	.short	0x0003
        /*0032*/ 	.short	0x0018
        /*0034*/ 	.byte	0x00, 0xf0, 0x11, 0x00


	//----- nvinfo : EIATTR_KPARAM_INFO
	.align		4
.L_43:
        /*0038*/ 	.byte	0x04, 0x17
        /*003a*/ 	.short	(.L_45 - .L_44)
.L_44:
        /*003c*/ 	.word	0x00000000
        /*0040*/ 	.short	0x0002
        /*0042*/ 	.short	0x0010
        /*0044*/ 	.byte	0x00, 0xf5, 0x21, 0x00


	//----- nvinfo : EIATTR_KPARAM_INFO
	.align		4
.L_45:
        /*0048*/ 	.byte	0x04, 0x17
        /*004a*/ 	.short	(.L_47 - .L_46)
.L_46:
        /*004c*/ 	.word	0x00000000
        /*0050*/ 	.short	0x0001
        /*0052*/ 	.short	0x0008
        /*0054*/ 	.byte	0x00, 0xf5, 0x21, 0x00


	//----- nvinfo : EIATTR_KPARAM_INFO
	.align		4
.L_47:
        /*0058*/ 	.byte	0x04, 0x17
        /*005a*/ 	.short	(.L_49 - .L_48)
.L_48:
        /*005c*/ 	.word	0x00000000
        /*0060*/ 	.short	0x0000
        /*0062*/ 	.short	0x0000
        /*0064*/ 	.byte	0x00, 0xf5, 0x21, 0x00


	//----- nvinfo : EIATTR_SPARSE_MMA_MASK
	.align		4
.L_49:
        /*0068*/ 	.byte	0x03, 0x50
        /*006a*/ 	.short	0x0000


	//----- nvinfo : EIATTR_MAXREG_COUNT
	.align		4
        /*006c*/ 	.byte	0x03, 0x1b
        /*006e*/ 	.short	0x0080


	//----- nvinfo : EIATTR_NUM_BARRIERS
	.align		4
        /*0070*/ 	.byte	0x02, 0x4c
        /*0072*/ 	.byte	0x01
	.zero		1


	//----- nvinfo : EIATTR_MERCURY_ISA_VERSION
	.align		4
        /*0074*/ 	.byte	0x03, 0x5f
        /*0076*/ 	.short	0x0101


	//----- nvinfo : EIATTR_VRC_CTA_INIT_COUNT
	.align		4
        /*0078*/ 	.byte	0x02, 0x4a
	.zero		1
	.zero		1


	//----- nvinfo : EIATTR_EXIT_INSTR_OFFSETS
	.align		4
        /*007c*/ 	.byte	0x04, 0x1c
        /*007e*/ 	.short	(.L_51 - .L_50)


	//   ....[0]....
.L_50:
        /*0080*/ 	.word	0x00003650


	//   ....[1]....
        /*0084*/ 	.word	0x00003670


	//----- nvinfo : EIATTR_MAX_THREADS
	.align		4
.L_51:
        /*0088*/ 	.byte	0x04, 0x05
        /*008a*/ 	.short	(.L_53 - .L_52)
.L_52:
        /*008c*/ 	.word	0x00000100
        /*0090*/ 	.word	0x00000001
        /*0094*/ 	.word	0x00000001


	//----- nvinfo : EIATTR_CBANK_PARAM_SIZE
	.align		4
.L_53:
        /*0098*/ 	.byte	0x03, 0x19
        /*009a*/ 	.short	0x0024


	//----- nvinfo : EIATTR_PARAM_CBANK
	.align		4
        /*009c*/ 	.byte	0x04, 0x0a
        /*009e*/ 	.short	(.L_55 - .L_54)
	.align		4
.L_54:
        /*00a0*/ 	.word	index@(.nv.constant0._Z23gemm_tiled_8x8_registerPfS_S_iii)
        /*00a4*/ 	.short	0x0380
        /*00a6*/ 	.short	0x0024


	//----- nvinfo : EIATTR_SW_WAR
	.align		4
.L_55:
        /*00a8*/ 	.byte	0x04, 0x36
        /*00aa*/ 	.short	(.L_57 - .L_56)
.L_56:
        /*00ac*/ 	.word	0x00000008
.L_57:


//--------------------- .nv.callgraph             --------------------------
	.section	.nv.callgraph,"",@"SHT_CUDA_CALLGRAPH"
	.align	4
	.sectionentsize	8
	.align		4
        /*0000*/ 	.word	0x00000000
	.align		4
        /*0004*/ 	.word	0xffffffff
	.align		4
        /*0008*/ 	.word	0x00000000
	.align		4
        /*000c*/ 	.word	0xfffffffe
	.align		4
        /*0010*/ 	.word	0x00000000
	.align		4
        /*0014*/ 	.word	0xfffffffd
	.align		4
        /*0018*/ 	.word	0x00000000
	.align		4
        /*001c*/ 	.word	0xfffffffc


//--------------------- .text._Z29gemm_tiled_8x8_register_innerPfS_S_iii --------------------------
	.section	.text._Z29gemm_tiled_8x8_register_innerPfS_S_iii,"ax",@progbits
	.align	128
        .global         _Z29gemm_tiled_8x8_register_innerPfS_S_iii
        .type           _Z29gemm_tiled_8x8_register_innerPfS_S_iii,@function
        .size           _Z29gemm_tiled_8x8_register_innerPfS_S_iii,(.L_x_6 - _Z29gemm_tiled_8x8_register_innerPfS_S_iii)
        .other          _Z29gemm_tiled_8x8_register_innerPfS_S_iii,@"STO_CUDA_ENTRY STV_DEFAULT"
_Z29gemm_tiled_8x8_register_innerPfS_S_iii:
.text._Z29gemm_tiled_8x8_register_innerPfS_S_iii:
[----:B------:R-:W0:Y:S02]  /*0000*/  LDC R1, c[0x0][0x37c] ;  /* 0x0000df00ff017b82 */ /* 0x000e240000000800 */
[----:B0-----:R-:W-:Y:S01]  /*0010*/  IADD3 R1, PT, PT, R1, -0x58, RZ ;  /* 0xffffffa801017810 */ /* 0x001fe20007ffe0ff */
[----:B------:R-:W0:Y:S01]  /*0020*/  LDCU UR10, c[0x0][0x3a0] ;  /* 0x00007400ff0a77ac */ /* 0x000e220008000800 */
[----:B------:R-:W1:Y:S01]  /*0030*/  S2R R10, SR_TID.X ;  /* 0x00000000000a7919 */ /* 0x000e620000002100 */
[----:B------:R-:W-:Y:S01]  /*0040*/  HFMA2 R23, -RZ, RZ, 0, 0 ;  /* 0x00000000ff177431 */ /* 0x000fe200000001ff */
[----:B------:R-:W-:Y:S01]  /*0050*/  CS2R R124, SRZ ;  /* 0x00000000007c7805 */ /* 0x000fe2000001ff00 */
[----:B------:R-:W-:Y:S01]  /*0060*/  HFMA2 R27, -RZ, RZ, 0, 0 ;  /* 0x00000000ff1b7431 */ /* 0x000fe200000001ff */
[----:B------:R2:W-:Y:S01]  /*0070*/  STL [R1+0x50], RZ ;  /* 0x000050ff01007387 */ /* 0x0005e20000100800 */
[----:B------:R-:W-:Y:S02]  /*0080*/  CS2R R122, SRZ ;  /* 0x00000000007a7805 */ /* 0x000fe4000001ff00 */
[----:B------:R-:W-:-:S02]  /*0090*/  CS2R R120, SRZ ;  /* 0x0000000000787805 */ /* 0x000fc4000001ff00 */
[----:B------:R-:W-:Y:S01]  /*00a0*/  CS2R R118, SRZ ;  /* 0x0000000000767805 */ /* 0x000fe2000001ff00 */
[----:B------:R2:W-:Y:S01]  /*00b0*/  STL [R1+0x4c], RZ ;  /* 0x00004cff01007387 */ /* 0x0005e20000100800 */
[----:B------:R-:W-:Y:S02]  /*00c0*/  CS2R R116, SRZ ;  /* 0x0000000000747805 */ /* 0x000fe4000001ff00 */
[----:B------:R-:W-:Y:S02]  /*00d0*/  CS2R R114, SRZ ;  /* 0x0000000000727805 */ /* 0x000fe4000001ff00 */
[----:B------:R-:W-:Y:S01]  /*00e0*/  CS2R R112, SRZ ;  /* 0x0000000000707805 */ /* 0x000fe2000001ff00 */
[----:B------:R2:W-:Y:S01]  /*00f0*/  STL [R1+0x48], RZ ;  /* 0x000048ff01007387 */ /* 0x0005e20000100800 */
[----:B------:R-:W-:Y:S02]  /*0100*/  CS2R R110, SRZ ;  /* 0x00000000006e7805 */ /* 0x000fe4000001ff00 */
[----:B------:R-:W-:-:S02]  /*0110*/  CS2R R108, SRZ ;  /* 0x00000000006c7805 */ /* 0x000fc4000001ff00 */
[----:B------:R-:W-:Y:S01]  /*0120*/  CS2R R106, SRZ ;  /* 0x00000000006a7805 */ /* 0x000fe2000001ff00 */
[----:B------:R2:W-:Y:S01]  /*0130*/  STL [R1+0x44], RZ ;  /* 0x000044ff01007387 */ /* 0x0005e20000100800 */
[----:B0-----:R-:W-:Y:S01]  /*0140*/  UISETP.GE.AND UP0, UPT, UR10, 0x1, UPT ;  /* 0x000000010a00788c */ /* 0x001fe2000bf06270 */
[----:B------:R-:W-:Y:S02]  /*0150*/  CS2R R104, SRZ ;  /* 0x0000000000687805 */ /* 0x000fe4000001ff00 */
[----:B------:R-:W-:Y:S01]  /*0160*/  CS2R R102, SRZ ;  /* 0x0000000000667805 */ /* 0x000fe2000001ff00 */
[----:B------:R2:W-:Y:S01]  /*0170*/  STL [R1+0x40], RZ ;  /* 0x000040ff01007387 */ /* 0x0005e20000100800 */
[----:B------:R-:W-:Y:S02]  /*0180*/  CS2R R100, SRZ ;  /* 0x0000000000647805 */ /* 0x000fe4000001ff00 */
[----:B------:R-:W-:Y:S02]  /*0190*/  CS2R R98, SRZ ;  /* 0x0000000000627805 */ /* 0x000fe4000001ff00 */
[----:B------:R-:W-:Y:S01]  /*01a0*/  CS2R R96, SRZ ;  /* 0x0000000000607805 */ /* 0x000fe2000001ff00 */
[----:B------:R2:W-:Y:S01]  /*01b0*/  STL [R1+0x3c], RZ ;  /* 0x00003cff01007387 */ /* 0x0005e20000100800 */
[----:B------:R-:W-:-:S02]  /*01c0*/  CS2R R94, SRZ ;  /* 0x00000000005e7805 */ /* 0x000fc4000001ff00 */
[----:B------:R-:W-:Y:S02]  /*01d0*/  CS2R R92, SRZ ;  /* 0x00000000005c7805 */ /* 0x000fe4000001ff00 */
[----:B------:R-:W-:Y:S01]  /*01e0*/  MOV R0, RZ ;  /* 0x000000ff00007202 */ /* 0x000fe20000000f00 */
[----:B------:R2:W-:Y:S01]  /*01f0*/  STL [R1+0x38], RZ ;  /* 0x000038ff01007387 */ /* 0x0005e20000100800 */
[----:B------:R-:W-:Y:S02]  /*0200*/  CS2R R24, SRZ ;  /* 0x0000000000187805 */ /* 0x000fe4000001ff00 */
[----:B------:R-:W-:Y:S02]  /*0210*/  CS2R R2, SRZ ;  /* 0x0000000000027805 */ /* 0x000fe4000001ff00 */
[----:B------:R-:W-:Y:S01]  /*0220*/  CS2R R20, SRZ ;  /* 0x0000000000147805 */ /* 0x000fe2000001ff00 */
[----:B------:R2:W-:Y:S01]  /*0230*/  STL [R1+0x34], RZ ;  /* 0x000034ff01007387 */ /* 0x0005e20000100800 */
[----:B------:R-:W0:Y:S03]  /*0240*/  LDCU.64 UR8, c[0x0][0x358] ;  /* 0x00006b00ff0877ac */ /* 0x000e260008000a00 */
[----:B------:R2:W-:Y:S04]  /*0250*/  STL [R1+0x30], RZ ;  /* 0x000030ff01007387 */ /* 0x0005e80000100800 */
        /* <DEDUP_REMOVED lines=10> */
[----:B------:R2:W-:Y:S01]  /*0300*/  STL [R1+0x4], RZ ;  /* 0x000004ff01007387 */ /* 0x0005e20000100800 */
[----:B------:R-:W3:Y:S01]  /*0310*/  S2R R9, SR_CTAID.Y ;  /* 0x0000000000097919 */ /* 0x000ee20000002600 */
[----:B------:R-:W4:Y:S02]  /*0320*/  S2R R11, SR_CTAID.X ;  /* 0x00000000000b7919 */ /* 0x000f240000002500 */
[----:B------:R2:W-:Y:S01]  /*0330*/  STL [R1], RZ ;  /* 0x000000ff01007387 */ /* 0x0005e20000100800 */
[----:B01----:R-:W-:Y:S05]  /*0340*/  BRA.U !UP0, `(.L_x_0) ;  /* 0x0000002908ec7547 */ /* 0x003fea000b800000 */
[----:B------:R-:W0:Y:S01]  /*0350*/  LDC R8, c[0x0][0x39c] ;  /* 0x0000e700ff087b82 */ /* 0x000e220000000800 */
[----:B------:R-:W-:Y:S01]  /*0360*/  SHF.L.U32 R4, R10, 0x2, RZ ;  /* 0x000000020a047819 */ /* 0x000fe200000006ff */
[----:B------:R-:W-:Y:S01]  /*0370*/  UMOV UR4, URZ ;  /* 0x000000ff00047c82 */ /* 0x000fe20008000000 */
[--C-:B------:R-:W-:Y:S02]  /*0380*/  SHF.R.U32.HI R6, RZ, 0x1, R10.reuse ;  /* 0x00000001ff067819 */ /* 0x100fe4000001160a */
[C---:B------:R-:W-:Y:S02]  /*0390*/  LOP3.LUT R5, R4.reuse, 0x7c, RZ, 0xc0, !PT ;  /* 0x0000007c04057812 */ /* 0x040fe400078ec0ff */
[----:B------:R-:W-:Y:S02]  /*03a0*/  SHF.R.U32.HI R26, RZ, 0x5, R10 ;  /* 0x00000005ff1a7819 */ /* 0x000fe4000001160a */
[----:B------:R-:W-:Y:S02]  /*03b0*/  LOP3.LUT R4, R4, 0x4, RZ, 0xc0, !PT ;  /* 0x0000000404047812 */ /* 0x000fe400078ec0ff */
[----:B------:R-:W-:-:S02]  /*03c0*/  MOV R23, RZ ;  /* 0x000000ff00177202 */ /* 0x000fc40000000f00 */
[----:B0-----:R-:W-:-:S04]  /*03d0*/  SHF.R.S32.HI R7, RZ, 0x1f, R8 ;  /* 0x0000001fff077819 */ /* 0x001fc80000011408 */
[----:B------:R-:W-:Y:S02]  /*03e0*/  LEA.HI R7, R7, R8, RZ, 0x2 ;  /* 0x0000000807077211 */ /* 0x000fe400078f10ff */
[----:B----4-:R-:W-:Y:S02]  /*03f0*/  LEA R8, R11, R5, 0x7 ;  /* 0x000000050b087211 */ /* 0x010fe400078e38ff */
[----:B---3--:R-:W-:Y:S02]  /*0400*/  LEA R5, R9, R6, 0x7 ;  /* 0x0000000609057211 */ /* 0x008fe400078e38ff */
[----:B------:R-:W-:Y:S02]  /*0410*/  SHF.R.S32.HI R9, RZ, 0x2, R8 ;  /* 0x00000002ff097819 */ /* 0x000fe40000011408 */
[----:B------:R-:W-:Y:S01]  /*0420*/  SHF.R.S32.HI R7, RZ, 0x2, R7 ;  /* 0x00000002ff077819 */ /* 0x000fe20000011407 */
[----:B------:R-:W-:-:S04]  /*0430*/  IMAD R22, R5, UR10, R4 ;  /* 0x0000000a05167c24 */ /* 0x000fc8000f8e0204 */
[----:B------:R-:W-:-:S07]  /*0440*/  IMAD R26, R26, R7, R9 ;  /* 0x000000071a1a7224 */ /* 0x000fce00078e0209 */
.L_x_1:
[----:B------:R-:W0:Y:S01]  /*0450*/  LDC.64 R4, c[0x0][0x380] ;  /* 0x0000e000ff047b82 */ /* 0x000e220000000a00 */
[----:B------:R-:W-:-:S07]  /*0460*/  SHF.R.S32.HI R7, RZ, 0x1f, R22 ;  /* 0x0000001fff077819 */ /* 0x000fce0000011416 */
[----:B------:R-:W1:Y:S01]  /*0470*/  LDC.64 R8, c[0x0][0x388] ;  /* 0x0000e200ff087b82 */ /* 0x000e620000000a00 */
[----:B------:R-:W-:Y:S01]  /*0480*/  LEA.HI R7, R7, R22, RZ, 0x2 ;  /* 0x0000001607077211 */ /* 0x000fe200078f10ff */
[----:B------:R-:W3:Y:S03]  /*0490*/  S2R R12, SR_TID.X ;  /* 0x00000000000c7919 */ /* 0x000ee60000002100 */
[----:B------:R-:W-:-:S03]  /*04a0*/  SHF.R.S32.HI R7, RZ, 0x2, R7 ;  /* 0x00000002ff077819 */ /* 0x000fc60000011407 */
[----:B------:R-:W4:Y:S01]  /*04b0*/  S2UR UR7, SR_CgaCtaId ;  /* 0x00000000000779c3 */ /* 0x000f220000008800 */
[----:B------:R-:W-:Y:S01]  /*04c0*/  UMOV UR5, 0x400 ;  /* 0x0000040000057882 */ /* 0x000fe20000000000 */
[----:B------:R-:W5:Y:S01]  /*04d0*/  LDL.LU R91, [R1+0x4] ;  /* 0x00000400015b7983 */ /* 0x000f620000300800 */
[----:B0-----:R-:W-:-:S04]  /*04e0*/  IMAD.WIDE R4, R7, 0x10, R4 ;  /* 0x0000001007047825 */ /* 0x001fc800078e0204 */
[----:B-1----:R-:W-:Y:S02]  /*04f0*/  IMAD.WIDE R8, R26, 0x10, R8 ;  /* 0x000000101a087825 */ /* 0x002fe400078e0208 */
[----:B------:R-:W2:Y:S01]  /*0500*/  LDG.E.128.CONSTANT R4, desc[UR8][R4.64] ;  /* 0x0000000804047981 */ /* 0x000ea2000c1e9d00 */
[----:B------:R-:W-:-:S03]  /*0510*/  UIADD3 UR6, UPT, UPT, UR5, 0x1000, URZ ;  /* 0x0000100005067890 */ /* 0x000fc6000fffe0ff */
[----:B------:R-:W5:Y:S04]  /*0520*/  LDL.LU R90, [R1+0x8] ;  /* 0x00000800015a7983 */ /* 0x000f680000300800 */
[----:B------:R-:W5:Y:S01]  /*0530*/  LDG.E.128.CONSTANT R8, desc[UR8][R8.64] ;  /* 0x0000000808087981 */ /* 0x000f62000c1e9d00 */
[----:B----4-:R-:W-:Y:S01]  /*0540*/  ULEA UR5, UR7, UR5, 0x18 ;  /* 0x0000000507057291 */ /* 0x010fe2000f8ec0ff */
[C---:B---3--:R-:W-:Y:S01]  /*0550*/  SHF.L.U32 R16, R12.reuse, 0x4, RZ ;  /* 0x000000040c107819 */ /* 0x048fe200000006ff */
[----:B------:R-:W-:Y:S01]  /*0560*/  ULEA UR6, UR7, UR6, 0x18 ;  /* 0x0000000607067291 */ /* 0x000fe2000f8ec0ff */
[----:B------:R-:W-:Y:S01]  /*0570*/  SHF.L.U32 R80, R12, 0x5, RZ ;  /* 0x000000050c507819 */ /* 0x000fe200000006ff */
[----:B------:R-:W3:Y:S01]  /*0580*/  LDL.LU R89, [R1+0xc] ;  /* 0x00000c0001597983 */ /* 0x000ee20000300800 */
[----:B------:R-:W-:-:S02]  /*0590*/  LOP3.LUT R88, R16, 0xf00, RZ, 0xc0, !PT ;  /* 0x00000f0010587812 */ /* 0x000fc400078ec0ff */
[----:B------:R-:W-:Y:S02]  /*05a0*/  LOP3.LUT R80, R80, 0x1e0, RZ, 0xc0, !PT ;  /* 0x000001e050507812 */ /* 0x000fe400078ec0ff */
[----:B--2---:R-:W-:Y:S04]  /*05b0*/  STS.128 [R16+UR5], R4 ;  /* 0x0000000410007988 */ /* 0x004fe80008000c05 */
[----:B-----5:R-:W-:Y:S01]  /*05c0*/  STS.128 [R16+UR6], R8 ;  /* 0x0000000810007988 */ /* 0x020fe20008000c06 */
[----:B------:R-:W-:Y:S06]  /*05d0*/  BAR.SYNC.DEFER_BLOCKING 0x0 ;  /* 0x0000000000007b1d */ /* 0x000fec0000010000 */
[----:B------:R-:W-:Y:S04]  /*05e0*/  LDS.128 R68, [R88+UR5] ;  /* 0x0000000558447984 */ /* 0x000fe80008000c00 */
[----:B------:R-:W0:Y:S04]  /*05f0*/  LDS.128 R4, [R80+UR6] ;  /* 0x0000000650047984 */ /* 0x000e280008000c00 */
[----:B------:R-:W1:Y:S04]  /*0600*/  LDS.128 R28, [R80+UR6+0x200] ;  /* 0x00020006501c7984 */ /* 0x000e680008000c00 */
[----:B------:R-:W2:Y:S04]  /*0610*/  LDS.128 R32, [R80+UR6+0x400] ;  /* 0x0004000650207984 */ /* 0x000ea80008000c00 */
[----:B------:R-:W4:Y:S04]  /*0620*/  LDS.128 R36, [R80+UR6+0x600] ;  /* 0x0006000650247984 */ /* 0x000f280008000c00 */
[----:B------:R-:W-:Y:S04]  /*0630*/  LDS.128 R12, [R88+UR5+0x10] ;  /* 0x00001005580c7984 */ /* 0x000fe80008000c00 */
[----:B------:R-:W5:Y:S04]  /*0640*/  LDS.128 R40, [R80+UR6+0x800] ;  /* 0x0008000650287984 */ /* 0x000f680008000c00 */
[----:B------:R-:W3:Y:S04]  /*0650*/  LDS.128 R44, [R80+UR6+0xa00] ;  /* 0x000a0006502c7984 */ /* 0x000ee80008000c00 */
[----:B------:R-:W3:Y:S04]  /*0660*/  LDS.128 R48, [R80+UR6+0xc00] ;  /* 0x000c000650307984 */ /* 0x000ee80008000c00 */
[----:B------:R-:W3:Y:S04]  /*0670*/  LDS.128 R52, [R80+UR6+0xe00] ;  /* 0x000e000650347984 */ /* 0x000ee80008000c00 */
[----:B------:R-:W3:Y:S01]  /*0680*/  LDS.128 R72, [R88+UR5+0x20] ;  /* 0x0000200558487984 */ /* 0x000ee20008000c00 */
[C---:B0-----:R-:W-:Y:S01]  /*0690*/  FFMA R60, R68.reuse, R6, RZ ;  /* 0x00000006443c7223 */ /* 0x041fe200000000ff */
[----:B------:R-:W-:-:S02]  /*06a0*/  FFMA R61, R68, R7, RZ ;  /* 0x00000007443d7223 */ /* 0x000fc400000000ff */
[----:B------:R-:W0:Y:S01]  /*06b0*/  LDS.128 R16, [R88+UR5+0x30] ;  /* 0x0000300558107984 */ /* 0x000e220008000c00 */
[C---:B-1----:R-:W-:Y:S01]  /*06c0*/  FFMA R60, R69.reuse, R30, R60 ;  /* 0x0000001e453c7223 */ /* 0x042fe2000000003c */
[----:B------:R-:W-:Y:S02]  /*06d0*/  FFMA R61, R69, R31, R61 ;  /* 0x0000001f453d7223 */ /* 0x000fe4000000003d */
[----:B------:R-:W1:Y:S01]  /*06e0*/  LDS.128 R8, [R80+UR6+0x10] ;  /* 0x0000100650087984 */ /* 0x000e620008000c00 */
[C---:B--2---:R-:W-:Y:S01]  /*06f0*/  FFMA R60, R70.reuse, R34, R60 ;  /* 0x00000022463c7223 */ /* 0x044fe2000000003c */
[----:B------:R-:W-:Y:S02]  /*0700*/  FFMA R61, R70, R35, R61 ;  /* 0x00000023463d7223 */ /* 0x000fe4000000003d */
[----:B------:R-:W2:Y:S01]  /*0710*/  LDS.128 R56, [R80+UR6+0x210] ;  /* 0x0002100650387984 */ /* 0x000ea20008000c00 */
[C---:B----4-:R-:W-:Y:S01]  /*0720*/  FFMA R60, R71.reuse, R38, R60 ;  /* 0x00000026473c7223 */ /* 0x050fe2000000003c */
[----:B------:R-:W-:-:S02]  /*0730*/  FFMA R61, R71, R39, R61 ;  /* 0x00000027473d7223 */ /* 0x000fc4000000003d */
[----:B------:R-:W-:Y:S01]  /*0740*/  LDS.128 R64, [R80+UR6+0x610] ;  /* 0x0006100650407984 */ /* 0x000fe20008000c00 */
[C---:B-----5:R-:W-:Y:S01]  /*0750*/  FFMA R60, R12.reuse, R42, R60 ;  /* 0x0000002a0c3c7223 */ /* 0x060fe2000000003c */
[----:B------:R-:W-:-:S03]  /*0760*/  FFMA R61, R12, R43, R61 ;  /* 0x0000002b0c3d7223 */ /* 0x000fc6000000003d */
[C---:B---3--:R-:W-:Y:S01]  /*0770*/  FFMA R60, R13.reuse, R46, R60 ;  /* 0x0000002e0d3c7223 */ /* 0x048fe2000000003c */
[----:B------:R-:W-:-:S03]  /*0780*/  FFMA R61, R13, R47, R61 ;  /* 0x0000002f0d3d7223 */ /* 0x000fc6000000003d */
[C---:B------:R-:W-:Y:S01]  /*0790*/  FFMA R60, R14.reuse, R50, R60 ;  /* 0x000000320e3c7223 */ /* 0x040fe2000000003c */
[----:B------:R-:W-:-:S03]  /*07a0*/  FFMA R61, R14, R51, R61 ;  /* 0x000000330e3d7223 */ /* 0x000fc6000000003d */
[C---:B------:R-:W-:Y:S01]  /*07b0*/  FFMA R60, R15.reuse, R54, R60 ;  /* 0x000000360f3c7223 */ /* 0x040fe2000000003c */
[----:B------:R-:W-:Y:S01]  /*07c0*/  FFMA R61, R15, R55, R61 ;  /* 0x000000370f3d7223 */ /* 0x000fe2000000003d */
[C---:B------:R-:W-:Y:S01]  /*07d0*/  FFMA R62, R68.reuse, R4, RZ ;  /* 0x00000004443e7223 */ /* 0x040fe200000000ff */
[-C--:B------:R-:W-:Y:S01]  /*07e0*/  FFMA R63, R68, R5.reuse, RZ ;  /* 0x00000005443f7223 */ /* 0x080fe200000000ff */
[----:B------:R-:W-:Y:S01]  /*07f0*/  FADD R3, R60, R3 ;  /* 0x000000033c037221 */ /* 0x000fe20000000000 */
[----:B------:R-:W-:Y:S01]  /*0800*/  FADD R2, R61, R2 ;  /* 0x000000023d027221 */ /* 0x000fe20000000000 */
[----:B------:R-:W-:Y:S01]  /*0810*/  FFMA R60, R4, R72, RZ ;  /* 0x00000048043c7223 */ /* 0x000fe200000000ff */
[----:B------:R-:W-:Y:S01]  /*0820*/  FFMA R61, R72, R5, RZ ;  /* 0x00000005483d7223 */ /* 0x000fe200000000ff */
[C---:B------:R-:W-:Y:S01]  /*0830*/  FFMA R62, R28.reuse, R69, R62 ;  /* 0x000000451c3e7223 */ /* 0x040fe2000000003e */
[----:B------:R-:W-:Y:S01]  /*0840*/  FFMA R63, R69, R29, R63 ;  /* 0x0000001d453f7223 */ /* 0x000fe2000000003f */
[-C--:B------:R-:W-:Y:S01]  /*0850*/  FFMA R60, R28, R73.reuse, R60 ;  /* 0x000000491c3c7223 */ /* 0x080fe2000000003c */
[----:B------:R-:W-:Y:S01]  /*0860*/  FFMA R61, R29, R73, R61 ;  /* 0x000000491d3d7223 */ /* 0x000fe2000000003d */
[----:B------:R-:W-:Y:S01]  /*0870*/  FFMA R62, R32, R70, R62 ;  /* 0x00000046203e7223 */ /* 0x000fe2000000003e */
[----:B------:R-:W-:Y:S01]  /*0880*/  FFMA R63, R70, R33, R63 ;  /* 0x00000021463f7223 */ /* 0x000fe2000000003f */
[-C--:B------:R-:W-:Y:S01]  /*0890*/  FFMA R60, R32, R74.reuse, R60 ;  /* 0x0000004a203c7223 */ /* 0x080fe2000000003c */
[----:B------:R-:W-:Y:S01]  /*08a0*/  FFMA R61, R33, R74, R61 ;  /* 0x0000004a213d7223 */ /* 0x000fe2000000003d */
[C---:B------:R-:W-:Y:S01]  /*08b0*/  FFMA R62, R36.reuse, R71, R62 ;  /* 0x00000047243e7223 */ /* 0x040fe2000000003e */
[----:B------:R-:W-:Y:S01]  /*08c0*/  FFMA R63, R71, R37, R63 ;  /* 0x00000025473f7223 */ /* 0x000fe2000000003f */
[-C--:B------:R-:W-:Y:S01]  /*08d0*/  FFMA R60, R36, R75.reuse, R60 ;  /* 0x0000004b243c7223 */ /* 0x080fe2000000003c */
[----:B------:R-:W-:Y:S01]  /*08e0*/  FFMA R61, R37, R75, R61 ;  /* 0x0000004b253d7223 */ /* 0x000fe2000000003d */
[C---:B------:R-:W-:Y:S01]  /*08f0*/  FFMA R62, R12.reuse, R40, R62 ;  /* 0x000000280c3e7223 */ /* 0x040fe2000000003e */
[-C--:B------:R-:W-:Y:S01]  /*0900*/  FFMA R63, R12, R41.reuse, R63 ;  /* 0x000000290c3f7223 */ /* 0x080fe2000000003f */
[----:B0-----:R-:W-:Y:S01]  /*0910*/  FFMA R60, R40, R16, R60 ;  /* 0x00000010283c7223 */ /* 0x001fe2000000003c */
[----:B------:R-:W-:Y:S01]  /*0920*/  FFMA R61, R16, R41, R61 ;  /* 0x00000029103d7223 */ /* 0x000fe2000000003d */
        /* <DEDUP_REMOVED lines=12> */
[----:B------:R-:W-:Y:S01]  /*09f0*/  FADD R21, R62, R21 ;  /* 0x000000153e157221 */ /* 0x000fe20000000000 */
[----:B------:R-:W-:Y:S01]  /*0a00*/  FADD R20, R63, R20 ;  /* 0x000000143f147221 */ /* 0x000fe20000000000 */
[----:B------:R-:W-:Y:S01]  /*0a10*/  FADD R0, R60, R0 ;  /* 0x000000003c007221 */ /* 0x000fe20000000000 */
[----:B------:R-:W-:-:S02]  /*0a20*/  FADD R93, R61, R93 ;  /* 0x0000005d3d5d7221 */ /* 0x000fc40000000000 */
[----:B------:R-:W0:Y:S01]  /*0a30*/  LDS.128 R60, [R80+UR6+0x410] ;  /* 0x00041006503c7984 */ /* 0x000e220008000c00 */
[C---:B-1----:R-:W-:Y:S01]  /*0a40*/  FFMA R86, R68.reuse, R8, RZ ;  /* 0x0000000844567223 */ /* 0x042fe200000000ff */
[C---:B------:R-:W-:Y:S01]  /*0a50*/  FFMA R87, R68.reuse, R9, RZ ;  /* 0x0000000944577223 */ /* 0x040fe200000000ff */
[C---:B------:R-:W-:Y:S01]  /*0a60*/  FFMA R85, R68.reuse, R10, RZ ;  /* 0x0000000a44557223 */ /* 0x040fe200000000ff */
[----:B------:R-:W-:Y:S01]  /*0a70*/  FFMA R77, R68, R11, RZ ;  /* 0x0000000b444d7223 */ /* 0x000fe200000000ff */
[----:B--2---:R-:W-:Y:S01]  /*0a80*/  FFMA R86, R56, R69, R86 ;  /* 0x0000004538567223 */ /* 0x004fe20000000056 */
[C---:B------:R-:W-:Y:S01]  /*0a90*/  FFMA R87, R69.reuse, R57, R87 ;  /* 0x0000003945577223 */ /* 0x040fe20000000057 */
[C---:B------:R-:W-:Y:S01]  /*0aa0*/  FFMA R85, R69.reuse, R58, R85 ;  /* 0x0000003a45557223 */ /* 0x040fe20000000055 */
[----:B------:R-:W-:Y:S01]  /*0ab0*/  FFMA R77, R69, R59, R77 ;  /* 0x0000003b454d7223 */ /* 0x000fe2000000004d */
[C---:B------:R-:W-:Y:S01]  /*0ac0*/  FFMA R69, R72.reuse, R6, RZ ;  /* 0x0000000648457223 */ /* 0x040fe200000000ff */
[----:B------:R-:W-:-:S03]  /*0ad0*/  FFMA R68, R72, R7, RZ ;  /* 0x0000000748447223 */ /* 0x000fc600000000ff */
[-C--:B------:R-:W-:Y:S01]  /*0ae0*/  FFMA R69, R30, R73.reuse, R69 ;  /* 0x000000491e457223 */ /* 0x080fe20000000045 */
[----:B------:R-:W-:-:S03]  /*0af0*/  FFMA R68, R31, R73, R68 ;  /* 0x000000491f447223 */ /* 0x000fc60000000044 */
[-C--:B------:R-:W-:Y:S01]  /*0b00*/  FFMA R69, R34, R74.reuse, R69 ;  /* 0x0000004a22457223 */ /* 0x080fe20000000045 */
[----:B------:R-:W-:-:S03]  /*0b10*/  FFMA R68, R35, R74, R68 ;  /* 0x0000004a23447223 */ /* 0x000fc60000000044 */
[-C--:B------:R-:W-:Y:S01]  /*0b20*/  FFMA R69, R38, R75.reuse, R69 ;  /* 0x0000004b26457223 */ /* 0x080fe20000000045 */
[----:B------:R-:W-:-:S03]  /*0b30*/  FFMA R68, R39, R75, R68 ;  /* 0x0000004b27447223 */ /* 0x000fc60000000044 */
[C---:B------:R-:W-:Y:S01]  /*0b40*/  FFMA R69, R16.reuse, R42, R69 ;  /* 0x0000002a10457223 */ /* 0x040fe20000000045 */
[----:B------:R-:W-:-:S03]  /*0b50*/  FFMA R68, R16, R43, R68 ;  /* 0x0000002b10447223 */ /* 0x000fc60000000044 */
[-C--:B------:R-:W-:Y:S01]  /*0b60*/  FFMA R69, R46, R17.reuse, R69 ;  /* 0x000000112e457223 */ /* 0x080fe20000000045 */
[----:B------:R-:W-:Y:S01]  /*0b70*/  FFMA R68, R47, R17, R68 ;  /* 0x000000112f447223 */ /* 0x000fe20000000044 */
[----:B------:R-:W-:Y:S01]  /*0b80*/  FFMA R81, R8, R72, RZ ;  /* 0x0000004808517223 */ /* 0x000fe200000000ff */
[----:B------:R-:W-:Y:S01]  /*0b90*/  FFMA R76, R72, R9, RZ ;  /* 0x00000009484c7223 */ /* 0x000fe200000000ff */
[-C--:B------:R-:W-:Y:S01]  /*0ba0*/  FFMA R69, R50, R18.reuse, R69 ;  /* 0x0000001232457223 */ /* 0x080fe20000000045 */
[----:B------:R-:W-:Y:S01]  /*0bb0*/  FFMA R68, R51, R18, R68 ;  /* 0x0000001233447223 */ /* 0x000fe20000000044 */
[C---:B------:R-:W-:Y:S01]  /*0bc0*/  FFMA R78, R72.reuse, R10, RZ ;  /* 0x0000000a484e7223 */ /* 0x040fe200000000ff */
[----:B------:R-:W-:Y:S01]  /*0bd0*/  FFMA R84, R72, R11, RZ ;  /* 0x0000000b48547223 */ /* 0x000fe200000000ff */
[-C--:B------:R-:W-:Y:S01]  /*0be0*/  FFMA R69, R54, R19.reuse, R69 ;  /* 0x0000001336457223 */ /* 0x080fe20000000045 */
[----:B------:R-:W-:Y:S01]  /*0bf0*/  FFMA R68, R55, R19, R68 ;  /* 0x0000001337447223 */ /* 0x000fe20000000044 */
[-C--:B------:R-:W-:Y:S01]  /*0c00*/  FFMA R81, R56, R73.reuse, R81 ;  /* 0x0000004938517223 */ /* 0x080fe20000000051 */
[-C--:B------:R-:W-:Y:S01]  /*0c10*/  FFMA R76, R57, R73.reuse, R76 ;  /* 0x00000049394c7223 */ /* 0x080fe2000000004c */
[-C--:B------:R-:W-:Y:S01]  /*0c20*/  FFMA R78, R58, R73.reuse, R78 ;  /* 0x000000493a4e7223 */ /* 0x080fe2000000004e */
[----:B------:R-:W-:Y:S01]  /*0c30*/  FFMA R84, R59, R73, R84 ;  /* 0x000000493b547223 */ /* 0x000fe20000000054 */
[----:B0-----:R-:W-:Y:S01]  /*0c40*/  FFMA R86, R60, R70, R86 ;  /* 0x000000463c567223 */ /* 0x001fe20000000056 */
[C---:B------:R-:W-:Y:S01]  /*0c50*/  FFMA R87, R70.reuse, R61, R87 ;  /* 0x0000003d46577223 */ /* 0x040fe20000000057 */
[C---:B------:R-:W-:Y:S01]  /*0c60*/  FFMA R85, R70.reuse, R62, R85 ;  /* 0x0000003e46557223 */ /* 0x040fe20000000055 */
[----:B------:R-:W-:Y:S01]  /*0c70*/  FFMA R77, R70, R63, R77 ;  /* 0x0000003f464d7223 */ /* 0x000fe2000000004d */
[----:B------:R-:W-:Y:S01]  /*0c80*/  FADD R94, R69, R94 ;  /* 0x0000005e455e7221 */ /* 0x000fe20000000000 */
[----:B------:R-:W-:Y:S01]  /*0c90*/  FADD R95, R68, R95 ;  /* 0x0000005f445f7221 */ /* 0x000fe20000000000 */
[-C--:B------:R-:W-:Y:S01]  /*0ca0*/  FFMA R81, R60, R74.reuse, R81 ;  /* 0x0000004a3c517223 */ /* 0x080fe20000000051 */
[-C--:B------:R-:W-:Y:S01]  /*0cb0*/  FFMA R76, R61, R74.reuse, R76 ;  /* 0x0000004a3d4c7223 */ /* 0x080fe2000000004c */
[-C--:B------:R-:W-:Y:S01]  /*0cc0*/  FFMA R78, R62, R74.reuse, R78 ;  /* 0x0000004a3e4e7223 */ /* 0x080fe2000000004e */
[----:B------:R-:W-:Y:S01]  /*0cd0*/  FFMA R84, R63, R74, R84 ;  /* 0x0000004a3f547223 */ /* 0x000fe20000000054 */
[----:B------:R-:W-:Y:S01]  /*0ce0*/  FFMA R86, R64, R71, R86 ;  /* 0x0000004740567223 */ /* 0x000fe20000000056 */
[C---:B------:R-:W-:Y:S01]  /*0cf0*/  FFMA R87, R71.reuse, R65, R87 ;  /* 0x0000004147577223 */ /* 0x040fe20000000057 */
[C---:B------:R-:W-:Y:S01]  /*0d00*/  FFMA R85, R71.reuse, R66, R85 ;  /* 0x0000004247557223 */ /* 0x040fe20000000055 */
[----:B------:R-:W-:-:S02]  /*0d10*/  FFMA R77, R71, R67, R77 ;  /* 0x00000043474d7223 */ /* 0x000fc4000000004d */
[----:B------:R-:W0:Y:S01]  /*0d20*/  LDS.128 R68, [R80+UR6+0x810] ;  /* 0x0008100650447984 */ /* 0x000e220008000c00 */
[-C--:B------:R-:W-:Y:S01]  /*0d30*/  FFMA R81, R64, R75.reuse, R81 ;  /* 0x0000004b40517223 */ /* 0x080fe20000000051 */
[-C--:B------:R-:W-:Y:S01]  /*0d40*/  FFMA R76, R65, R75.reuse, R76 ;  /* 0x0000004b414c7223 */ /* 0x080fe2000000004c */
[-C--:B------:R-:W-:Y:S01]  /*0d50*/  FFMA R78, R66, R75.reuse, R78 ;  /* 0x0000004b424e7223 */ /* 0x080fe2000000004e */
[----:B------:R-:W-:Y:S02]  /*0d60*/  FFMA R84, R67, R75, R84 ;  /* 0x0000004b43547223 */ /* 0x000fe40000000054 */
[----:B------:R-:W1:Y:S01]  /*0d70*/  LDS.128 R72, [R80+UR6+0xa10] ;  /* 0x000a100650487984 */ /* 0x000e620008000c00 */
[C---:B0-----:R-:W-:Y:S01]  /*0d80*/  FFMA R86, R12.reuse, R68, R86 ;  /* 0x000000440c567223 */ /* 0x041fe20000000056 */
[C---:B------:R-:W-:Y:S01]  /*0d90*/  FFMA R87, R12.reuse, R69, R87 ;  /* 0x000000450c577223 */ /* 0x040fe20000000057 */
[C---:B------:R-:W-:Y:S01]  /*0da0*/  FFMA R85, R12.reuse, R70, R85 ;  /* 0x000000460c557223 */ /* 0x040fe20000000055 */
[----:B------:R-:W-:Y:S01]  /*0db0*/  FFMA R77, R12, R71, R77 ;  /* 0x000000470c4d7223 */ /* 0x000fe2000000004d */
[----:B------:R-:W-:Y:S01]  /*0dc0*/  FFMA R76, R16, R69, R76 ;  /* 0x00000045104c7223 */ /* 0x000fe2000000004c */
[----:B------:R-:W-:Y:S01]  /*0dd0*/  FFMA R81, R68, R16, R81 ;  /* 0x0000001044517223 */ /* 0x000fe20000000051 */
[C---:B------:R-:W-:Y:S01]  /*0de0*/  FFMA R12, R16.reuse, R70, R78 ;  /* 0x00000046100c7223 */ /* 0x040fe2000000004e */
[----:B------:R-:W-:Y:S01]  /*0df0*/  FFMA R84, R16, R71, R84 ;  /* 0x0000004710547223 */ /* 0x000fe20000000054 */
[----:B-1----:R-:W-:Y:S01]  /*0e00*/  FFMA R86, R72, R13, R86 ;  /* 0x0000000d48567223 */ /* 0x002fe20000000056 */
[C---:B------:R-:W-:Y:S01]  /*0e10*/  FFMA R87, R13.reuse, R73, R87 ;  /* 0x000000490d577223 */ /* 0x040fe20000000057 */
[C---:B------:R-:W-:Y:S01]  /*0e20*/  FFMA R85, R13.reuse, R74, R85 ;  /* 0x0000004a0d557223 */ /* 0x040fe20000000055 */
[----:B------:R-:W-:Y:S01]  /*0e30*/  FFMA R16, R13, R75, R77 ;  /* 0x0000004b0d107223 */ /* 0x000fe2000000004d */
[----:B------:R-:W-:-:S02]  /*0e40*/  FFMA R13, R73, R17, R76 ;  /* 0x00000011490d7223 */ /* 0x000fc4000000004c */
[----:B------:R-:W0:Y:S01]  /*0e50*/  LDS.128 R76, [R80+UR6+0xc10] ;  /* 0x000c1006504c7984 */ /* 0x000e220008000c00 */
[-C--:B------:R-:W-:Y:S01]  /*0e60*/  FFMA R81, R72, R17.reuse, R81 ;  /* 0x0000001148517223 */ /* 0x080fe20000000051 */
[-C--:B------:R-:W-:Y:S01]  /*0e70*/  FFMA R12, R74, R17.reuse, R12 ;  /* 0x000000114a0c7223 */ /* 0x080fe2000000000c */
[----:B------:R-:W-:Y:S02]  /*0e80*/  FFMA R84, R75, R17, R84 ;  /* 0x000000114b547223 */ /* 0x000fe40000000054 */
[C---:B0-----:R-:W-:Y:S02]  /*0e90*/  FFMA R17, R76.reuse, R18, R81 ;  /* 0x000000124c117223 */ /* 0x041fe40000000051 */
[----:B------:R-:W0:Y:S01]  /*0ea0*/  LDS.128 R80, [R80+UR6+0xe10] ;  /* 0x000e100650507984 */ /* 0x000e220008000c00 */
[----:B------:R-:W-:Y:S01]  /*0eb0*/  FFMA R86, R76, R14, R86 ;  /* 0x0000000e4c567223 */ /* 0x000fe20000000056 */
[C---:B------:R-:W-:Y:S01]  /*0ec0*/  FFMA R87, R14.reuse, R77, R87 ;  /* 0x0000004d0e577223 */ /* 0x040fe20000000057 */
[C---:B------:R-:W-:Y:S01]  /*0ed0*/  FFMA R85, R14.reuse, R78, R85 ;  /* 0x0000004e0e557223 */ /* 0x040fe20000000055 */
[----:B------:R-:W-:Y:S01]  /*0ee0*/  FFMA R16, R14, R79, R16 ;  /* 0x0000004f0e107223 */ /* 0x000fe20000000010 */
        /* <DEDUP_REMOVED lines=8> */
[-C--:B------:R-:W-:Y:S01]  /*0f70*/  FFMA R18, R81, R19.reuse, R13 ;  /* 0x0000001351127223 */ /* 0x080fe2000000000d */
[-C--:B------:R-:W-:Y:S01]  /*0f80*/  FFMA R86, R82, R19.reuse, R12 ;  /* 0x0000001352567223 */ /* 0x080fe2000000000c */
[----:B------:R-:W-:Y:S01]  /*0f90*/  FADD R92, R14, R92 ;  /* 0x0000005c0e5c7221 */ /* 0x000fe20000000000 */
[-C--:B------:R-:W-:Y:S01]  /*0fa0*/  FFMA R17, R80, R19.reuse, R17 ;  /* 0x0000001350117223 */ /* 0x080fe20000000011 */
[----:B------:R-:W0:Y:S01]  /*0fb0*/  LDS.128 R12, [R88+UR5+0x40] ;  /* 0x00004005580c7984 */ /* 0x000e220008000c00 */
[----:B------:R-:W-:Y:S01]  /*0fc0*/  FFMA R84, R83, R19, R84 ;  /* 0x0000001353547223 */ /* 0x000fe20000000054 */
[----:B------:R-:W-:Y:S01]  /*0fd0*/  FADD R24, R16, R24 ;  /* 0x0000001810187221 */ /* 0x000fe20000000000 */
[----:B------:R-:W-:Y:S01]  /*0fe0*/  FADD R96, R17, R96 ;  /* 0x0000006011607221 */ /* 0x000fe20000000000 */
[----:B------:R-:W-:Y:S01]  /*0ff0*/  FADD R97, R18, R97 ;  /* 0x0000006112617221 */ /* 0x000fe20000000000 */
[----:B------:R-:W2:Y:S04]  /*1000*/  LDL.LU R87, [R1] ;  /* 0x0000000001577983 */ /* 0x000ea80000300800 */
[----:B------:R-:W1:Y:S01]  /*1010*/  LDS.128 R16, [R88+UR5+0x50] ;  /* 0x0000500558107984 */ /* 0x000e620008000c00 */
[----:B------:R-:W-:Y:S01]  /*1020*/  FADD R99, R84, R99 ;  /* 0x0000006354637221 */ /* 0x000fe20000000000 */
[----:B0-----:R-:W-:-:S04]  /*1030*/  FFMA R84, R4, R12, RZ ;  /* 0x0000000c04547223 */ /* 0x001fc800000000ff */
[----:B------:R-:W-:-:S04]  /*1040*/  FFMA R84, R28, R13, R84 ;  /* 0x0000000d1c547223 */ /* 0x000fc80000000054 */
[----:B------:R-:W-:-:S04]  /*1050*/  FFMA R84, R32, R14, R84 ;  /* 0x0000000e20547223 */ /* 0x000fc80000000054 */
[----:B------:R-:W-:-:S04]  /*1060*/  FFMA R84, R36, R15, R84 ;  /* 0x0000000f24547223 */ /* 0x000fc80000000054 */
[----:B-1----:R-:W-:-:S04]  /*1070*/  FFMA R84, R40, R16, R84 ;  /* 0x0000001028547223 */ /* 0x002fc80000000054 */
[----:B------:R-:W-:-:S04]  /*1080*/  FFMA R84, R44, R17, R84 ;  /* 0x000000112c547223 */ /* 0x000fc80000000054 */
[----:B------:R-:W-:-:S04]  /*1090*/  FFMA R84, R48, R18, R84 ;  /* 0x0000001230547223 */ /* 0x000fc80000000054 */
[----:B------:R-:W-:-:S04]  /*10a0*/  FFMA R84, R52, R19, R84 ;  /* 0x0000001334547223 */ /* 0x000fc80000000054 */
[----:B------:R-:W-:Y:S01]  /*10b0*/  FADD R100, R84, R100 ;  /* 0x0000006454647221 */ /* 0x000fe20000000000 */
[----:B------:R-:W-:-:S04]  /*10c0*/  FFMA R84, R12, R5, RZ ;  /* 0x000000050c547223 */ /* 0x000fc800000000ff */
[----:B------:R-:W-:-:S04]  /*10d0*/  FFMA R84, R29, R13, R84 ;  /* 0x0000000d1d547223 */ /* 0x000fc80000000054 */
[----:B------:R-:W-:-:S04]  /*10e0*/  FFMA R84, R33, R14, R84 ;  /* 0x0000000e21547223 */ /* 0x000fc80000000054 */
[----:B------:R-:W-:-:S04]  /*10f0*/  FFMA R84, R37, R15, R84 ;  /* 0x0000000f25547223 */ /* 0x000fc80000000054 */
[----:B------:R-:W-:-:S04]  /*1100*/  FFMA R84, R16, R41, R84 ;  /* 0x0000002910547223 */ /* 0x000fc80000000054 */
        /* <DEDUP_REMOVED lines=40> */
[C---:B------:R-:W-:Y:S01]  /*1390*/  FFMA R84, R12.reuse, R10, RZ ;  /* 0x0000000a0c547223 */ /* 0x040fe200000000ff */
[----:B------:R-:W-:-:S04]  /*13a0*/  FFMA R12, R12, R11, RZ ;  /* 0x0000000b0c0c7223 */ /* 0x000fc800000000ff */
        /* <DEDUP_REMOVED lines=9> */
[----:B------:R-:W-:-:S03]  /*1440*/  FFMA R16, R74, R17, R84 ;  /* 0x000000114a107223 */ /* 0x000fc60000000054 */
[-C--:B------:R-:W-:Y:S02]  /*1450*/  FFMA R84, R79, R18.reuse, R12 ;  /* 0x000000124f547223 */ /* 0x080fe4000000000c */
[----:B------:R-:W0:Y:S01]  /*1460*/  LDS.128 R12, [R88+UR5+0x60] ;  /* 0x00006005580c7984 */ /* 0x000e220008000c00 */
[----:B------:R-:W-:-:S04]  /*1470*/  FFMA R16, R78, R18, R16 ;  /* 0x000000124e107223 */ /* 0x000fc80000000010 */
[-C--:B------:R-:W-:Y:S01]  /*1480*/  FFMA R16, R82, R19.reuse, R16 ;  /* 0x0000001352107223 */ /* 0x080fe20000000010 */
[----:B------:R-:W-:-:S03]  /*1490*/  FFMA R84, R83, R19, R84 ;  /* 0x0000001353547223 */ /* 0x000fc60000000054 */
[----:B------:R-:W-:Y:S02]  /*14a0*/  FADD R106, R16, R106 ;  /* 0x0000006a106a7221 */ /* 0x000fe40000000000 */
        /* <DEDUP_REMOVED lines=176> */
[----:B--2---:R-:W-:Y:S01]  /*1fb0*/  FADD R87, R84, R87 ;  /* 0x0000005754577221 */ /* 0x004fe20000000000 */
[----:B------:R-:W-:-:S04]  /*1fc0*/  FADD R98, R86, R98 ;  /* 0x0000006256627221 */ /* 0x000fc80000000000 */
[----:B------:R-:W-:Y:S04]  /*1fd0*/  STL [R1], R87 ;  /* 0x0000005701007387 */ /* 0x000fe80000100800 */
[----:B------:R-:W2:Y:S01]  /*1fe0*/  LDL.LU R86, [R1+0x10] ;  /* 0x0000100001567983 */ /* 0x000ea20000300800 */
[----:B------:R-:W-:-:S04]  /*1ff0*/  FFMA R84, R12, R7, RZ ;  /* 0x000000070c547223 */ /* 0x000fc800000000ff */
[----:B------:R-:W-:-:S04]  /*2000*/  FFMA R84, R31, R13, R84 ;  /* 0x0000000d1f547223 */ /* 0x000fc80000000054 */
[----:B------:R-:W-:-:S04]  /*2010*/  FFMA R84, R35, R14, R84 ;  /* 0x0000000e23547223 */ /* 0x000fc80000000054 */
[----:B------:R-:W-:-:S04]  /*2020*/  FFMA R84, R39, R15, R84 ;  /* 0x0000000f27547223 */ /* 0x000fc80000000054 */
[----:B------:R-:W-:-:S04]  /*2030*/  FFMA R84, R16, R43, R84 ;  /* 0x0000002b10547223 */ /* 0x000fc80000000054 */
[----:B------:R-:W-:-:S04]  /*2040*/  FFMA R84, R47, R17, R84 ;  /* 0x000000112f547223 */ /* 0x000fc80000000054 */
[----:B------:R-:W-:-:S04]  /*2050*/  FFMA R84, R51, R18, R84 ;  /* 0x0000001233547223 */ /* 0x000fc80000000054 */
[----:B------:R-:W-:Y:S01]  /*2060*/  FFMA R84, R55, R19, R84 ;  /* 0x0000001337547223 */ /* 0x000fe20000000054 */
[----:B------:R-:W-:Y:S02]  /*2070*/  FADD R25, R85, R25 ;  /* 0x0000001955197221 */ /* 0x000fe40000000000 */
[----:B------:R-:W3:Y:S01]  /*2080*/  LDL.LU R85, [R1+0x14] ;  /* 0x0000140001557983 */ /* 0x000ee20000300800 */
        /* <DEDUP_REMOVED lines=18> */
[----:B------:R-:W-:Y:S03]  /*21b0*/  STL [R1+0x4], R91 ;  /* 0x0000045b01007387 */ /* 0x000fe60000100800 */
[----:B------:R-:W-:Y:S01]  /*21c0*/  FADD R89, R84, R89 ;  /* 0x0000005954597221 */ /* 0x000fe20000000000 */
[----:B------:R-:W-:Y:S04]  /*21d0*/  STL [R1+0x8], R90 ;  /* 0x0000085a01007387 */ /* 0x000fe80000100800 */
[----:B------:R0:W-:Y:S04]  /*21e0*/  STL [R1+0xc], R89 ;  /* 0x00000c5901007387 */ /* 0x0001e80000100800 */
[----:B0-----:R-:W4:Y:S01]  /*21f0*/  LDL.LU R89, [R1+0x18] ;  /* 0x0000180001597983 */ /* 0x001f220000300800 */
        /* <DEDUP_REMOVED lines=12> */
[-C--:B------:R-:W-:Y:S01]  /*22c0*/  FFMA R84, R78, R18.reuse, R84 ;  /* 0x000000124e547223 */ /* 0x080fe20000000054 */
[----:B------:R-:W-:-:S03]  /*22d0*/  FFMA R12, R79, R18, R12 ;  /* 0x000000124f0c7223 */ /* 0x000fc6000000000c */
[-C--:B------:R-:W-:Y:S01]  /*22e0*/  FFMA R13, R82, R19.reuse, R84 ;  /* 0x00000013520d7223 */ /* 0x080fe20000000054 */
[----:B------:R-:W-:Y:S02]  /*22f0*/  FFMA R84, R83, R19, R12 ;  /* 0x0000001353547223 */ /* 0x000fe4000000000c */
[----:B------:R-:W-:Y:S01]  /*2300*/  LDS.128 R16, [R88+UR5+0xe0] ;  /* 0x0000e00558107984 */ /* 0x000fe20008000c00 */
[----:B--2---:R-:W-:-:S03]  /*2310*/  FADD R86, R13, R86 ;  /* 0x000000560d567221 */ /* 0x004fc60000000000 */
[----:B------:R-:W0:Y:S04]  /*2320*/  LDS.128 R12, [R88+UR5+0xc0] ;  /* 0x0000c005580c7984 */ /* 0x000e280008000c00 */
[----:B------:R-:W-:Y:S01]  /*2330*/  STL [R1+0x10], R86 ;  /* 0x0000105601007387 */ /* 0x000fe20000100800 */
[----:B---3--:R-:W-:Y:S01]  /*2340*/  FADD R85, R84, R85 ;  /* 0x0000005554557221 */ /* 0x008fe20000000000 */
[C---:B0-----:R-:W-:Y:S01]  /*2350*/  FFMA R84, R4.reuse, R12, RZ ;  /* 0x0000000c04547223 */ /* 0x041fe200000000ff */
[----:B------:R-:W-:-:S03]  /*2360*/  FFMA R4, R4, R16, RZ ;  /* 0x0000001004047223 */ /* 0x000fc600000000ff */
[C---:B------:R-:W-:Y:S01]  /*2370*/  FFMA R84, R28.reuse, R13, R84 ;  /* 0x0000000d1c547223 */ /* 0x040fe20000000054 */
[----:B------:R-:W-:-:S03]  /*2380*/  FFMA R4, R28, R17, R4 ;  /* 0x000000111c047223 */ /* 0x000fc60000000004 */
[C---:B------:R-:W-:Y:S01]  /*2390*/  FFMA R84, R32.reuse, R14, R84 ;  /* 0x0000000e20547223 */ /* 0x040fe20000000054 */
[----:B------:R-:W-:Y:S01]  /*23a0*/  FFMA R32, R32, R18, R4 ;  /* 0x0000001220207223 */ /* 0x000fe20000000004 */
[----:B------:R-:W-:Y:S02]  /*23b0*/  STL [R1+0x14], R85 ;  /* 0x0000145501007387 */ /* 0x000fe40000100800 */
[C---:B------:R-:W-:Y:S02]  /*23c0*/  FFMA R4, R36.reuse, R15, R84 ;  /* 0x0000000f24047223 */ /* 0x040fe40000000054 */
[----:B------:R-:W0:Y:S01]  /*23d0*/  LDS.128 R84, [R88+UR5+0xd0] ;  /* 0x0000d00558547984 */ /* 0x000e220008000c00 */
[----:B------:R-:W-:-:S03]  /*23e0*/  FFMA R36, R36, R19, R32 ;  /* 0x0000001324247223 */ /* 0x000fc60000000020 */
[----:B------:R-:W2:Y:S01]  /*23f0*/  LDL.LU R32, [R1+0x34] ;  /* 0x0000340001207983 */ /* 0x000ea20000300800 */
[----:B0-----:R-:W-:-:S04]  /*2400*/  FFMA R4, R40, R84, R4 ;  /* 0x0000005428047223 */ /* 0x001fc80000000004 */
[----:B------:R-:W-:-:S04]  /*2410*/  FFMA R4, R44, R85, R4 ;  /* 0x000000552c047223 */ /* 0x000fc80000000004 */
[----:B------:R-:W-:-:S04]  /*2420*/  FFMA R4, R48, R86, R4 ;  /* 0x0000005630047223 */ /* 0x000fc80000000004 */
[----:B------:R-:W-:-:S04]  /*2430*/  FFMA R4, R52, R87, R4 ;  /* 0x0000005734047223 */ /* 0x000fc80000000004 */
[----:B----4-:R-:W-:-:S05]  /*2440*/  FADD R89, R4, R89 ;  /* 0x0000005904597221 */ /* 0x010fca0000000000 */
[----:B------:R-:W-:Y:S04]  /*2450*/  STL [R1+0x18], R89 ;  /* 0x0000185901007387 */ /* 0x000fe80000100800 */
[----:B------:R-:W0:Y:S01]  /*2460*/  LDS.128 R88, [R88+UR5+0xf0] ;  /* 0x0000f00558587984 */ /* 0x000e220008000c00 */
[-C--:B------:R-:W-:Y:S01]  /*2470*/  FFMA R4, R12, R5.reuse, RZ ;  /* 0x000000050c047223 */ /* 0x080fe200000000ff */
[----:B------:R-:W-:-:S03]  /*2480*/  FFMA R5, R16, R5, RZ ;  /* 0x0000000510057223 */ /* 0x000fc600000000ff */
[C---:B------:R-:W-:Y:S01]  /*2490*/  FFMA R4, R29.reuse, R13, R4 ;  /* 0x0000000d1d047223 */ /* 0x040fe20000000004 */
[----:B------:R-:W-:Y:S01]  /*24a0*/  FFMA R5, R29, R17, R5 ;  /* 0x000000111d057223 */ /* 0x000fe20000000005 */
[-C--:B------:R-:W-:Y:S01]  /*24b0*/  FFMA R29, R12, R7.reuse, RZ ;  /* 0x000000070c1d7223 */ /* 0x080fe200000000ff */
[----:B------:R-:W-:Y:S01]  /*24c0*/  FFMA R7, R16, R7, RZ ;  /* 0x0000000710077223 */ /* 0x000fe200000000ff */
[-C--:B------:R-:W-:Y:S01]  /*24d0*/  FFMA R28, R12, R6.reuse, RZ ;  /* 0x000000060c1c7223 */ /* 0x080fe200000000ff */
[----:B------:R-:W-:Y:S01]  /*24e0*/  FFMA R6, R16, R6, RZ ;  /* 0x0000000610067223 */ /* 0x000fe200000000ff */
[C---:B------:R-:W-:Y:S01]  /*24f0*/  FFMA R29, R31.reuse, R13, R29 ;  /* 0x0000000d1f1d7223 */ /* 0x040fe2000000001d */
[----:B------:R-:W-:Y:S01]  /*2500*/  FFMA R7, R31, R17, R7 ;  /* 0x000000111f077223 */ /* 0x000fe20000000007 */
[-C--:B------:R-:W-:Y:S01]  /*2510*/  FFMA R31, R12, R9.reuse, RZ ;  /* 0x000000090c1f7223 */ /* 0x080fe200000000ff */
[----:B------:R-:W-:Y:S01]  /*2520*/  FFMA R9, R16, R9, RZ ;  /* 0x0000000910097223 */ /* 0x000fe200000000ff */
[C---:B------:R-:W-:Y:S01]  /*2530*/  FFMA R28, R30.reuse, R13, R28 ;  /* 0x0000000d1e1c7223 */ /* 0x040fe2000000001c */
[----:B------:R-:W-:Y:S01]  /*2540*/  FFMA R6, R30, R17, R6 ;  /* 0x000000111e067223 */ /* 0x000fe20000000006 */
[C---:B------:R-:W-:Y:S01]  /*2550*/  FFMA R31, R57.reuse, R13, R31 ;  /* 0x0000000d391f7223 */ /* 0x040fe2000000001f */
[C---:B------:R-:W-:Y:S01]  /*2560*/  FFMA R30, R8.reuse, R12, RZ ;  /* 0x0000000c081e7223 */ /* 0x040fe200000000ff */
[----:B------:R-:W-:Y:S01]  /*2570*/  FFMA R57, R57, R17, R9 ;  /* 0x0000001139397223 */ /* 0x000fe20000000009 */
[----:B------:R-:W-:Y:S01]  /*2580*/  FFMA R8, R8, R16, RZ ;  /* 0x0000001008087223 */ /* 0x000fe200000000ff */
[-C--:B------:R-:W-:Y:S01]  /*2590*/  FFMA R9, R12, R10.reuse, RZ ;  /* 0x0000000a0c097223 */ /* 0x080fe200000000ff */
[----:B------:R-:W-:Y:S01]  /*25a0*/  FFMA R10, R16, R10, RZ ;  /* 0x0000000a100a7223 */ /* 0x000fe200000000ff */
[C---:B------:R-:W-:Y:S01]  /*25b0*/  FFMA R30, R56.reuse, R13, R30 ;  /* 0x0000000d381e7223 */ /* 0x040fe2000000001e */
[----:B------:R-:W-:Y:S01]  /*25c0*/  FFMA R8, R56, R17, R8 ;  /* 0x0000001138087223 */ /* 0x000fe20000000008 */
[----:B------:R-:W-:Y:S01]  /*25d0*/  FFMA R9, R58, R13, R9 ;  /* 0x0000000d3a097223 */ /* 0x000fe20000000009 */
[----:B0-----:R-:W-:-:S02]  /*25e0*/  FFMA R36, R40, R88, R36 ;  /* 0x0000005828247223 */ /* 0x001fc40000000024 */
[----:B------:R-:W3:Y:S02]  /*25f0*/  LDL.LU R40, [R1+0x30] ;  /* 0x0000300001287983 */ /* 0x000ee40000300800 */
[----:B------:R-:W-:Y:S02]  /*2600*/  FFMA R36, R44, R89, R36 ;  /* 0x000000592c247223 */ /* 0x000fe40000000024 */
[----:B------:R-:W4:Y:S02]  /*2610*/  LDL.LU R44, [R1+0x2c] ;  /* 0x00002c00012c7983 */ /* 0x000f240000300800 */
[----:B------:R-:W-:Y:S02]  /*2620*/  FFMA R36, R48, R90, R36 ;  /* 0x0000005a30247223 */ /* 0x000fe40000000024 */
[----:B------:R-:W5:Y:S02]  /*2630*/  LDL.LU R48, [R1+0x28] ;  /* 0x0000280001307983 */ /* 0x000f640000300800 */
[----:B------:R-:W-:Y:S01]  /*2640*/  FFMA R52, R52, R91, R36 ;  /* 0x0000005b34347223 */ /* 0x000fe20000000024 */
[----:B------:R-:W-:Y:S01]  /*2650*/  FFMA R10, R58, R17, R10 ;  /* 0x000000113a0a7223 */ /* 0x000fe2000000000a */
[----:B------:R-:W5:Y:S04]  /*2660*/  LDL.LU R36, [R1+0x24] ;  /* 0x0000240001247983 */ /* 0x000f680000300800 */
[----:B------:R-:W5:Y:S04]  /*2670*/  LDL.LU R56, [R1+0x20] ;  /* 0x0000200001387983 */ /* 0x000f680000300800 */
[----:B------:R-:W5:Y:S01]  /*2680*/  LDL.LU R58, [R1+0x1c] ;  /* 0x00001c00013a7983 */ /* 0x000f620000300800 */
[-C--:B------:R-:W-:Y:S01]  /*2690*/  FFMA R12, R12, R11.reuse, RZ ;  /* 0x0000000b0c0c7223 */ /* 0x080fe200000000ff */
[----:B------:R-:W-:Y:S01]  /*26a0*/  FFMA R11, R16, R11, RZ ;  /* 0x0000000b100b7223 */ /* 0x000fe200000000ff */
[----:B------:R-:W-:-:S02]  /*26b0*/  FFMA R4, R33, R14, R4 ;  /* 0x0000000e21047223 */ /* 0x000fc40000000004 */
[C---:B------:R-:W-:Y:S01]  /*26c0*/  FFMA R12, R59.reuse, R13, R12 ;  /* 0x0000000d3b0c7223 */ /* 0x040fe2000000000c */
[----:B------:R-:W-:Y:S01]  /*26d0*/  FFMA R11, R59, R17, R11 ;  /* 0x000000113b0b7223 */ /* 0x000fe2000000000b */
[-C--:B------:R-:W-:Y:S01]  /*26e0*/  FFMA R28, R34, R14.reuse, R28 ;  /* 0x0000000e221c7223 */ /* 0x080fe2000000001c */
[-C--:B------:R-:W-:Y:S01]  /*26f0*/  FFMA R29, R35, R14.reuse, R29 ;  /* 0x0000000e231d7223 */ /* 0x080fe2000000001d */
[-C--:B------:R-:W-:Y:S01]  /*2700*/  FFMA R30, R60, R14.reuse, R30 ;  /* 0x0000000e3c1e7223 */ /* 0x080fe2000000001e */
[-C--:B------:R-:W-:Y:S01]  /*2710*/  FFMA R31, R61, R14.reuse, R31 ;  /* 0x0000000e3d1f7223 */ /* 0x080fe2000000001f */
[CC--:B------:R-:W-:Y:S01]  /*2720*/  FFMA R9, R62.reuse, R14.reuse, R9 ;  /* 0x0000000e3e097223 */ /* 0x0c0fe20000000009 */
[----:B------:R-:W-:Y:S01]  /*2730*/  FFMA R12, R63, R14, R12 ;  /* 0x0000000e3f0c7223 */ /* 0x000fe2000000000c */
[-C--:B------:R-:W-:Y:S01]  /*2740*/  FFMA R10, R62, R18.reuse, R10 ;  /* 0x000000123e0a7223 */ /* 0x080fe2000000000a */
[-C--:B------:R-:W-:Y:S01]  /*2750*/  FFMA R4, R37, R15.reuse, R4 ;  /* 0x0000000f25047223 */ /* 0x080fe20000000004 */
[----:B------:R-:W-:Y:S01]  /*2760*/  FFMA R11, R63, R18, R11 ;  /* 0x000000123f0b7223 */ /* 0x000fe2000000000b */
[-C--:B------:R-:W-:Y:S01]  /*2770*/  FFMA R28, R38, R15.reuse, R28 ;  /* 0x0000000f261c7223 */ /* 0x080fe2000000001c */
[-C--:B------:R-:W-:Y:S01]  /*2780*/  FFMA R29, R39, R15.reuse, R29 ;  /* 0x0000000f271d7223 */ /* 0x080fe2000000001d */
[-C--:B------:R-:W-:Y:S01]  /*2790*/  FFMA R30, R64, R15.reuse, R30 ;  /* 0x0000000f401e7223 */ /* 0x080fe2000000001e */
[-C--:B------:R-:W-:Y:S01]  /*27a0*/  FFMA R31, R65, R15.reuse, R31 ;  /* 0x0000000f411f7223 */ /* 0x080fe2000000001f */
[CC--:B------:R-:W-:Y:S01]  /*27b0*/  FFMA R9, R66.reuse, R15.reuse, R9 ;  /* 0x0000000f42097223 */ /* 0x0c0fe20000000009 */
[C---:B------:R-:W-:Y:S01]  /*27c0*/  FFMA R12, R67.reuse, R15, R12 ;  /* 0x0000000f430c7223 */ /* 0x040fe2000000000c */
[-C--:B------:R-:W-:Y:S01]  /*27d0*/  FFMA R15, R66, R19.reuse, R10 ;  /* 0x00000013420f7223 */ /* 0x080fe2000000000a */
[----:B------:R-:W-:Y:S01]  /*27e0*/  FFMA R10, R67, R19, R11 ;  /* 0x00000013430a7223 */ /* 0x000fe2000000000b */
[C---:B------:R-:W-:Y:S01]  /*27f0*/  FFMA R4, R84.reuse, R41, R4 ;  /* 0x0000002954047223 */ /* 0x040fe20000000004 */
[C---:B------:R-:W-:Y:S01]  /*2800*/  FFMA R11, R84.reuse, R42, R28 ;  /* 0x0000002a540b7223 */ /* 0x040fe2000000001c */
[----:B------:R-:W-:Y:S01]  /*2810*/  FFMA R14, R84, R43, R29 ;  /* 0x0000002b540e7223 */ /* 0x000fe2000000001d */
[----:B------:R-:W-:Y:S01]  /*2820*/  FFMA R17, R68, R84, R30 ;  /* 0x0000005444117223 */ /* 0x000fe2000000001e */
[----:B------:R-:W-:Y:S01]  /*2830*/  FFMA R4, R45, R85, R4 ;  /* 0x000000552d047223 */ /* 0x000fe20000000004 */
[----:B------:R-:W-:Y:S01]  /*2840*/  FFMA R16, R84, R69, R31 ;  /* 0x0000004554107223 */ /* 0x000fe2000000001f */
[-C--:B------:R-:W-:Y:S01]  /*2850*/  FFMA R11, R46, R85.reuse, R11 ;  /* 0x000000552e0b7223 */ /* 0x080fe2000000000b */
[-C--:B------:R-:W-:Y:S01]  /*2860*/  FFMA R14, R47, R85.reuse, R14 ;  /* 0x000000552f0e7223 */ /* 0x080fe2000000000e */
[----:B------:R-:W-:Y:S01]  /*2870*/  FFMA R9, R84, R70, R9 ;  /* 0x0000004654097223 */ /* 0x000fe20000000009 */
[----:B------:R-:W-:Y:S01]  /*2880*/  FFMA R17, R72, R85, R17 ;  /* 0x0000005548117223 */ /* 0x000fe20000000011 */
[-C--:B------:R-:W-:Y:S01]  /*2890*/  FFMA R4, R49, R86.reuse, R4 ;  /* 0x0000005631047223 */ /* 0x080fe20000000004 */
[----:B------:R-:W-:Y:S01]  /*28a0*/  FFMA R12, R84, R71, R12 ;  /* 0x00000047540c7223 */ /* 0x000fe2000000000c */
[-C--:B------:R-:W-:Y:S01]  /*28b0*/  FFMA R16, R73, R85.reuse, R16 ;  /* 0x0000005549107223 */ /* 0x080fe20000000010 */
[-C--:B------:R-:W-:Y:S01]  /*28c0*/  FFMA R11, R50, R86.reuse, R11 ;  /* 0x00000056320b7223 */ /* 0x080fe2000000000b */
[-C--:B------:R-:W-:Y:S01]  /*28d0*/  FFMA R14, R51, R86.reuse, R14 ;  /* 0x00000056330e7223 */ /* 0x080fe2000000000e */
[----:B------:R-:W-:Y:S01]  /*28e0*/  FFMA R9, R74, R85, R9 ;  /* 0x000000554a097223 */ /* 0x000fe20000000009 */
[-C--:B------:R-:W-:Y:S01]  /*28f0*/  FFMA R17, R76, R86.reuse, R17 ;  /* 0x000000564c117223 */ /* 0x080fe20000000011 */
[----:B------:R-:W-:Y:S01]  /*2900*/  FFMA R4, R53, R87, R4 ;  /* 0x0000005735047223 */ /* 0x000fe20000000004 */
[----:B------:R-:W-:Y:S01]  /*2910*/  FFMA R12, R75, R85, R12 ;  /* 0x000000554b0c7223 */ /* 0x000fe2000000000c */
[-C--:B------:R-:W-:Y:S01]  /*2920*/  FFMA R16, R77, R86.reuse, R16 ;  /* 0x000000564d107223 */ /* 0x080fe20000000010 */
[-C--:B------:R-:W-:Y:S01]  /*2930*/  FFMA R11, R54, R87.reuse, R11 ;  /* 0x00000057360b7223 */ /* 0x080fe2000000000b */
[-C--:B------:R-:W-:Y:S01]  /*2940*/  FFMA R14, R55, R87.reuse, R14 ;  /* 0x00000057370e7223 */ /* 0x080fe2000000000e */
[-C--:B------:R-:W-:Y:S01]  /*2950*/  FFMA R9, R78, R86.reuse, R9 ;  /* 0x000000564e097223 */ /* 0x080fe20000000009 */
[-C--:B------:R-:W-:Y:S01]  /*2960*/  FFMA R17, R80, R87.reuse, R17 ;  /* 0x0000005750117223 */ /* 0x080fe20000000011 */
[----:B------:R-:W-:Y:S01]  /*2970*/  FFMA R12, R79, R86, R12 ;  /* 0x000000564f0c7223 */ /* 0x000fe2000000000c */
[-C--:B------:R-:W-:Y:S01]  /*2980*/  FFMA R16, R81, R87.reuse, R16 ;  /* 0x0000005751107223 */ /* 0x080fe20000000010 */
[-C--:B------:R-:W-:Y:S01]  /*2990*/  FFMA R8, R60, R18.reuse, R8 ;  /* 0x000000123c087223 */ /* 0x080fe20000000008 */
[-C--:B------:R-:W-:Y:S01]  /*29a0*/  FFMA R9, R82, R87.reuse, R9 ;  /* 0x0000005752097223 */ /* 0x080fe20000000009 */
[-C--:B------:R-:W-:Y:S01]  /*29b0*/  FFMA R5, R33, R18.reuse, R5 ;  /* 0x0000001221057223 */ /* 0x080fe20000000005 */
[-C--:B------:R-:W-:Y:S01]  /*29c0*/  FFMA R6, R34, R18.reuse, R6 ;  /* 0x0000001222067223 */ /* 0x080fe20000000006 */
[-C--:B------:R-:W-:Y:S01]  /*29d0*/  FFMA R7, R35, R18.reuse, R7 ;  /* 0x0000001223077223 */ /* 0x080fe20000000007 */
[----:B------:R-:W-:Y:S01]  /*29e0*/  FFMA R57, R61, R18, R57 ;  /* 0x000000123d397223 */ /* 0x000fe20000000039 */
[----:B------:R-:W-:Y:S01]  /*29f0*/  FFMA R12, R83, R87, R12 ;  /* 0x00000057530c7223 */ /* 0x000fe2000000000c */
[-C--:B------:R-:W-:Y:S01]  /*2a00*/  FFMA R13, R64, R19.reuse, R8 ;  /* 0x00000013400d7223 */ /* 0x080fe20000000008 */
[-C--:B------:R-:W-:Y:S01]  /*2a10*/  FFMA R5, R37, R19.reuse, R5 ;  /* 0x0000001325057223 */ /* 0x080fe20000000005 */
[-C--:B------:R-:W-:Y:S01]  /*2a20*/  FFMA R6, R38, R19.reuse, R6 ;  /* 0x0000001326067223 */ /* 0x080fe20000000006 */
[-C--:B------:R-:W-:Y:S01]  /*2a30*/  FFMA R7, R39, R19.reuse, R7 ;  /* 0x0000001327077223 */ /* 0x080fe20000000007 */
[----:B------:R-:W-:Y:S01]  /*2a40*/  FFMA R8, R65, R19, R57 ;  /* 0x0000001341087223 */ /* 0x000fe20000000039 */
[----:B--2---:R-:W-:Y:S01]  /*2a50*/  FADD R32, R12, R32 ;  /* 0x000000200c207221 */ /* 0x004fe20000000000 */
[----:B---3--:R-:W-:Y:S01]  /*2a60*/  FADD R40, R9, R40 ;  /* 0x0000002809287221 */ /* 0x008fe20000000000 */
[----:B----4-:R-:W-:Y:S01]  /*2a70*/  FADD R44, R16, R44 ;  /* 0x0000002c102c7221 */ /* 0x010fe20000000000 */
[----:B-----5:R-:W-:Y:S01]  /*2a80*/  FADD R48, R17, R48 ;  /* 0x0000003011307221 */ /* 0x020fe20000000000 */
[----:B------:R-:W-:Y:S01]  /*2a90*/  FADD R36, R14, R36 ;  /* 0x000000240e247221 */ /* 0x000fe20000000000 */
[----:B------:R-:W-:Y:S01]  /*2aa0*/  FADD R56, R11, R56 ;  /* 0x000000380b387221 */ /* 0x000fe20000000000 */
[----:B------:R-:W-:-:S05]  /*2ab0*/  FADD R58, R4, R58 ;  /* 0x0000003a043a7221 */ /* 0x000fca0000000000 */
[----:B------:R-:W-:Y:S04]  /*2ac0*/  STL [R1+0x1c], R58 ;  /* 0x00001c3a01007387 */ /* 0x000fe80000100800 */
[----:B------:R-:W-:Y:S04]  /*2ad0*/  STL [R1+0x20], R56 ;  /* 0x0000203801007387 */ /* 0x000fe80000100800 */
[----:B------:R-:W-:Y:S04]  /*2ae0*/  STL [R1+0x24], R36 ;  /* 0x0000242401007387 */ /* 0x000fe80000100800 */
[----:B------:R-:W-:Y:S04]  /*2af0*/  STL [R1+0x28], R48 ;  /* 0x0000283001007387 */ /* 0x000fe80000100800 */
[----:B------:R-:W2:Y:S04]  /*2b00*/  LDL.LU R19, [R1+0x38] ;  /* 0x0000380001137983 */ /* 0x000ea80000300800 */
[----:B------:R-:W-:Y:S04]  /*2b10*/  STL [R1+0x2c], R44 ;  /* 0x00002c2c01007387 */ /* 0x000fe80000100800 */
[----:B------:R-:W3:Y:S04]  /*2b20*/  LDL.LU R18, [R1+0x3c] ;  /* 0x00003c0001127983 */ /* 0x000ee80000300800 */
[----:B------:R-:W-:Y:S04]  /*2b30*/  STL [R1+0x30], R40 ;  /* 0x0000302801007387 */ /* 0x000fe80000100800 */
[----:B------:R-:W4:Y:S04]  /*2b40*/  LDL.LU R17, [R1+0x40] ;  /* 0x0000400001117983 */ /* 0x000f280000300800 */
[----:B------:R-:W-:Y:S04]  /*2b50*/  STL [R1+0x34], R32 ;  /* 0x0000342001007387 */ /* 0x000fe80000100800 */
[----:B------:R-:W5:Y:S04]  /*2b60*/  LDL.LU R16, [R1+0x44] ;  /* 0x0000440001107983 */ /* 0x000f680000300800 */
[----:B------:R-:W5:Y:S04]  /*2b70*/  LDL.LU R11, [R1+0x48] ;  /* 0x00004800010b7983 */ /* 0x000f680000300800 */
[----:B------:R-:W5:Y:S04]  /*2b80*/  LDL.LU R9, [R1+0x4c] ;  /* 0x00004c0001097983 */ /* 0x000f680000300800 */
[----:B------:R-:W5:Y:S01]  /*2b90*/  LDL.LU R14, [R1+0x50] ;  /* 0x00005000010e7983 */ /* 0x000f620000300800 */
[C---:B------:R-:W-:Y:S01]  /*2ba0*/  FFMA R4, R88.reuse, R41, R5 ;  /* 0x0000002958047223 */ /* 0x040fe20000000005 */
[C---:B------:R-:W-:Y:S01]  /*2bb0*/  FFMA R5, R88.reuse, R42, R6 ;  /* 0x0000002a58057223 */ /* 0x040fe20000000006 */
[----:B------:R-:W-:Y:S01]  /*2bc0*/  FFMA R6, R88, R43, R7 ;  /* 0x0000002b58067223 */ /* 0x000fe20000000007 */
[----:B------:R-:W-:Y:S01]  /*2bd0*/  FFMA R13, R68, R88, R13 ;  /* 0x00000058440d7223 */ /* 0x000fe2000000000d */
[----:B------:R-:W-:Y:S01]  /*2be0*/  FFMA R8, R88, R69, R8 ;  /* 0x0000004558087223 */ /* 0x000fe20000000008 */
        /* <DEDUP_REMOVED lines=15> */
[----:B------:R-:W-:-:S04]  /*2ce0*/  FFMA R15, R88, R70, R15 ;  /* 0x00000046580f7223 */ /* 0x000fc8000000000f */
[----:B------:R-:W-:-:S04]  /*2cf0*/  FFMA R15, R74, R89, R15 ;  /* 0x000000594a0f7223 */ /* 0x000fc8000000000f */
[----:B------:R-:W-:-:S04]  /*2d00*/  FFMA R15, R78, R90, R15 ;  /* 0x0000005a4e0f7223 */ /* 0x000fc8000000000f */
[----:B------:R-:W-:Y:S01]  /*2d10*/  FFMA R15, R82, R91, R15 ;  /* 0x0000005b520f7223 */ /* 0x000fe2000000000f */
[----:B------:R-:W-:Y:S01]  /*2d20*/  FFMA R10, R88, R71, R10 ;  /* 0x00000047580a7223 */ /* 0x000fe2000000000a */
[----:B------:R-:W-:-:S03]  /*2d30*/  UIADD3 UR4, UPT, UPT, UR4, 0x8, URZ ;  /* 0x0000000804047890 */ /* 0x000fc6000fffe0ff */
[----:B------:R-:W-:Y:S01]  /*2d40*/  FFMA R10, R75, R89, R10 ;  /* 0x000000594b0a7223 */ /* 0x000fe2000000000a */
[----:B------:R-:W-:-:S03]  /*2d50*/  UISETP.GE.AND UP0, UPT, UR4, UR10, UPT ;  /* 0x0000000a0400728c */ /* 0x000fc6000bf06270 */
[----:B------:R-:W-:-:S04]  /*2d60*/  FFMA R10, R79, R90, R10 ;  /* 0x0000005a4f0a7223 */ /* 0x000fc8000000000a */
[----:B------:R-:W-:Y:S01]  /*2d70*/  FFMA R10, R83, R91, R10 ;  /* 0x0000005b530a7223 */ /* 0x000fe2000000000a */
[----:B------:R-:W-:-:S03]  /*2d80*/  IADD3 R22, PT, PT, R22, 0x8, RZ ;  /* 0x0000000816167810 */ /* 0x000fc60007ffe0ff */
[----:B------:R-:W-:Y:S01]  /*2d90*/  FADD R23, R10, R23 ;  /* 0x000000170a177221 */ /* 0x000fe20000000000 */
[----:B------:R-:W-:Y:S01]  /*2da0*/  BAR.SYNC.DEFER_BLOCKING 0x0 ;  /* 0x0000000000007b1d */ /* 0x000fe20000010000 */
[----:B--2---:R-:W-:Y:S01]  /*2db0*/  FADD R19, R52, R19 ;  /* 0x0000001334137221 */ /* 0x004fe20000000000 */
[----:B---3--:R-:W-:-:S04]  /*2dc0*/  FADD R18, R4, R18 ;  /* 0x0000001204127221 */ /* 0x008fc80000000000 */
[----:B------:R-:W-:Y:S01]  /*2dd0*/  STL [R1+0x38], R19 ;  /* 0x0000381301007387 */ /* 0x000fe20000100800 */
[----:B----4-:R-:W-:-:S03]  /*2de0*/  FADD R17, R5, R17 ;  /* 0x0000001105117221 */ /* 0x010fc60000000000 */
[----:B------:R-:W-:Y:S01]  /*2df0*/  STL [R1+0x3c], R18 ;  /* 0x00003c1201007387 */ /* 0x000fe20000100800 */
[----:B-----5:R-:W-:-:S03]  /*2e00*/  FADD R16, R6, R16 ;  /* 0x0000001006107221 */ /* 0x020fc60000000000 */
[----:B------:R-:W-:Y:S01]  /*2e10*/  STL [R1+0x40], R17 ;  /* 0x0000401101007387 */ /* 0x000fe20000100800 */
[----:B------:R-:W-:-:S03]  /*2e20*/  FADD R11, R13, R11 ;  /* 0x0000000b0d0b7221 */ /* 0x000fc60000000000 */
[----:B------:R-:W-:Y:S01]  /*2e30*/  STL [R1+0x44], R16 ;  /* 0x0000441001007387 */ /* 0x000fe20000100800 */
[----:B------:R-:W-:-:S03]  /*2e40*/  FADD R9, R8, R9 ;  /* 0x0000000908097221 */ /* 0x000fc60000000000 */
[----:B------:R0:W-:Y:S04]  /*2e50*/  STL [R1+0x48], R11 ;  /* 0x0000480b01007387 */ /* 0x0001e80000100800 */
[----:B------:R1:W-:Y:S01]  /*2e60*/  STL [R1+0x4c], R9 ;  /* 0x00004c0901007387 */ /* 0x0003e20000100800 */
[----:B0-----:R-:W0:Y:S08]  /*2e70*/  LDC R11, c[0x0][0x39c] ;  /* 0x0000e700ff0b7b82 */ /* 0x001e300000000800 */
[----:B-1----:R-:W1:Y:S01]  /*2e80*/  LDC R9, c[0x0][0x39c] ;  /* 0x0000e700ff097b82 */ /* 0x002e620000000800 */
[----:B------:R-:W-:-:S05]  /*2e90*/  FADD R14, R15, R14 ;  /* 0x0000000e0f0e7221 */ /* 0x000fca0000000000 */
[----:B------:R2:W-:Y:S01]  /*2ea0*/  STL [R1+0x50], R14 ;  /* 0x0000500e01007387 */ /* 0x0005e20000100800 */
[----:B-1----:R-:W-:-:S04]  /*2eb0*/  SHF.R.S32.HI R9, RZ, 0x1f, R9 ;  /* 0x0000001fff097819 */ /* 0x002fc80000011409 */
[----:B0-----:R-:W-:-:S04]  /*2ec0*/  LEA.HI R9, R9, R11, RZ, 0x2 ;  /* 0x0000000b09097211 */ /* 0x001fc800078f10ff */
[----:B------:R-:W-:-:S04]  /*2ed0*/  SHF.R.S32.HI R9, RZ, 0x2, R9 ;  /* 0x00000002ff097819 */ /* 0x000fc80000011409 */
[----:B------:R-:W-:Y:S01]  /*2ee0*/  LEA R26, R9, R26, 0x3 ;  /* 0x0000001a091a7211 */ /* 0x000fe200078e18ff */
[----:B--2---:R-:W-:Y:S06]  /*2ef0*/  BRA.U !UP0, `(.L_x_1) ;  /* 0xffffffd508547547 */ /* 0x004fec000b83ffff */
.L_x_0:
[----:B------:R-:W5:Y:S01]  /*2f00*/  LDL.LU R5, [R1+0x50] ;  /* 0x0000500001057983 */ /* 0x000f620000300800 */
[----:B------:R-:W0:Y:S03]  /*2f10*/  LDCU.64 UR4, c[0x0][0x398] ;  /* 0x00007300ff0477ac */ /* 0x000e260008000a00 */
[----:B------:R-:W2:Y:S01]  /*2f20*/  LDL.LU R4, [R1+0x1c] ;  /* 0x00001c0001047983 */ /* 0x000ea20000300800 */
[----:B------:R-:W1:Y:S03]  /*2f30*/  LDCU.64 UR6, c[0x0][0x390] ;  /* 0x00007200ff0677ac */ /* 0x000e660008000a00 */
[----:B------:R-:W2:Y:S04]  /*2f40*/  LDL.LU R28, [R1+0x38] ;  /* 0x00003800011c7983 */ /* 0x000ea80000300800 */
[----:B------:R-:W2:Y:S04]  /*2f50*/  LDL.LU R17, [R1+0x34] ;  /* 0x0000340001117983 */ /* 0x000ea80000300800 */
[----:B------:R-:W2:Y:S04]  /*2f60*/  LDL.LU R16, [R1+0x30] ;  /* 0x0000300001107983 */ /* 0x000ea80000300800 */
[----:B------:R-:W2:Y:S04]  /*2f70*/  LDL.LU R15, [R1+0x2c] ;  /* 0x00002c00010f7983 */ /* 0x000ea80000300800 */
[----:B------:R-:W2:Y:S04]  /*2f80*/  LDL.LU R14, [R1+0x28] ;  /* 0x00002800010e7983 */ /* 0x000ea80000300800 */
[----:B------:R-:W2:Y:S04]  /*2f90*/  LDL.LU R13, [R1+0x24] ;  /* 0x00002400010d7983 */ /* 0x000ea80000300800 */
[----:B------:R-:W2:Y:S04]  /*2fa0*/  LDL.LU R12, [R1+0x4c] ;  /* 0x00004c00010c7983 */ /* 0x000ea80000300800 */
[----:B----4-:R-:W4:Y:S04]  /*2fb0*/  LDL.LU R11, [R1+0x48] ;  /* 0x00004800010b7983 */ /* 0x010f280000300800 */
[----:B------:R-:W4:Y:S04]  /*2fc0*/  LDL.LU R10, [R1+0x44] ;  /* 0x00004400010a7983 */ /* 0x000f280000300800 */
[----:B---3--:R-:W3:Y:S04]  /*2fd0*/  LDL.LU R9, [R1+0x40] ;  /* 0x0000400001097983 */ /* 0x008ee80000300800 */
[----:B------:R-:W3:Y:S04]  /*2fe0*/  LDL.LU R8, [R1+0x3c] ;  /* 0x00003c0001087983 */ /* 0x000ee80000300800 */
[----:B------:R-:W3:Y:S01]  /*2ff0*/  LDL.LU R7, [R1+0x20] ;  /* 0x0000200001077983 */ /* 0x000ee20000300800 */
[----:B------:R-:W0:Y:S01]  /*3000*/  S2R R18, SR_TID.X ;  /* 0x0000000000127919 */ /* 0x000e220000002100 */
[----:B------:R-:W1:Y:S02]  /*3010*/  S2R R29, SR_CTAID.Y ;  /* 0x00000000001d7919 */ /* 0x000e640000002600 */
[----:B------:R-:W3:Y:S04]  /*3020*/  LDL.LU R48, [R1] ;  /* 0x0000000001307983 */ /* 0x000ee80000300800 */
[----:B------:R-:W3:Y:S04]  /*3030*/  LDL.LU R53, [R1+0x4] ;  /* 0x0000040001357983 */ /* 0x000ee80000300800 */
[----:B------:R-:W3:Y:S04]  /*3040*/  LDL.LU R52, [R1+0x8] ;  /* 0x0000080001347983 */ /* 0x000ee80000300800 */
[----:B------:R-:W3:Y:S04]  /*3050*/  LDL.LU R51, [R1+0xc] ;  /* 0x00000c0001337983 */ /* 0x000ee80000300800 */
[----:B------:R-:W3:Y:S04]  /*3060*/  LDL.LU R50, [R1+0x10] ;  /* 0x0000100001327983 */ /* 0x000ee80000300800 */
[----:B------:R-:W3:Y:S01]  /*3070*/  LDL.LU R49, [R1+0x14] ;  /* 0x0000140001317983 */ /* 0x000ee20000300800 */
[----:B0-----:R-:W-:-:S04]  /*3080*/  SHF.R.U32.HI R19, RZ, 0x1, R18 ;  /* 0x00000001ff137819 */ /* 0x001fc80000011612 */
[----:B------:R-:W-:-:S04]  /*3090*/  LOP3.LUT R19, R19, 0x78, RZ, 0xc0, !PT ;  /* 0x0000007813137812 */ /* 0x000fc800078ec0ff */
[----:B-1----:R-:W-:Y:S02]  /*30a0*/  LEA R19, R29, R19, 0x7 ;  /* 0x000000131d137211 */ /* 0x002fe400078e38ff */
[----:B-----5:R-:W-:Y:S02]  /*30b0*/  MOV R6, R5 ;  /* 0x0000000500067202 */ /* 0x020fe40000000f00 */
[----:B--2---:R-:W-:Y:S02]  /*30c0*/  MOV R5, R4 ;  /* 0x0000000400057202 */ /* 0x004fe40000000f00 */
[----:B------:R-:W-:Y:S02]  /*30d0*/  SHF.L.U32 R4, R18, 0x3, RZ ;  /* 0x0000000312047819 */ /* 0x000fe400000006ff */
[----:B------:R-:W0:Y:S01]  /*30e0*/  S2R R18, SR_CTAID.X ;  /* 0x0000000000127919 */ /* 0x000e220000002500 */
[----:B------:R-:W-:Y:S02]  /*30f0*/  MOV R30, R6 ;  /* 0x00000006001e7202 */ /* 0x000fe40000000f00 */
[----:B------:R-:W-:-:S02]  /*3100*/  LOP3.LUT R4, R4, 0x78, RZ, 0xc0, !PT ;  /* 0x0000007804047812 */ /* 0x000fc400078ec0ff */
[----:B------:R-:W-:Y:S02]  /*3110*/  MOV R47, R5 ;  /* 0x00000005002f7202 */ /* 0x000fe40000000f00 */
[----:B------:R-:W-:Y:S02]  /*3120*/  MOV R40, R28 ;  /* 0x0000001c00287202 */ /* 0x000fe40000000f00 */
[----:B------:R-:W-:Y:S02]  /*3130*/  MOV R42, R16 ;  /* 0x00000010002a7202 */ /* 0x000fe40000000f00 */
[----:B------:R-:W-:Y:S02]  /*3140*/  MOV R41, R17 ;  /* 0x0000001100297202 */ /* 0x000fe40000000f00 */
[----:B------:R-:W-:Y:S02]  /*3150*/  MOV R43, R15 ;  /* 0x0000000f002b7202 */ /* 0x000fe40000000f00 */
[----:B------:R-:W-:-:S02]  /*3160*/  MOV R44, R14 ;  /* 0x0000000e002c7202 */ /* 0x000fc40000000f00 */
[----:B------:R-:W-:Y:S02]  /*3170*/  MOV R45, R13 ;  /* 0x0000000d002d7202 */ /* 0x000fe40000000f00 */
[----:B------:R-:W-:Y:S02]  /*3180*/  MOV R32, R12 ;  /* 0x0000000c00207202 */ /* 0x000fe40000000f00 */
[----:B----4-:R-:W-:Y:S02]  /*3190*/  MOV R34, R11 ;  /* 0x0000000b00227202 */ /* 0x010fe40000000f00 */
[----:B0-----:R-:W-:Y:S02]  /*31a0*/  LEA R18, R18, R4, 0x7 ;  /* 0x0000000412127211 */ /* 0x001fe400078e38ff */
[----:B------:R-:W-:Y:S02]  /*31b0*/  MOV R36, R10 ;  /* 0x0000000a00247202 */ /* 0x000fe40000000f00 */
[----:B------:R-:W-:-:S02]  /*31c0*/  ISETP.GE.AND P0, PT, R18, UR5, PT ;  /* 0x0000000512007c0c */ /* 0x000fc4000bf06270 */
[----:B---3--:R-:W-:Y:S02]  /*31d0*/  MOV R38, R9 ;  /* 0x0000000900267202 */ /* 0x008fe40000000f00 */
[C---:B------:R-:W-:Y:S02]  /*31e0*/  ISETP.GE.OR P3, PT, R19.reuse, UR4, P0 ;  /* 0x0000000413007c0c */ /* 0x040fe40008766670 */
[----:B------:R-:W-:Y:S02]  /*31f0*/  MOV R39, R8 ;  /* 0x0000000800277202 */ /* 0x000fe40000000f00 */
[----:B------:R-:W-:Y:S01]  /*3200*/  MOV R46, R7 ;  /* 0x00000007002e7202 */ /* 0x000fe20000000f00 */
[----:B------:R-:W-:-:S08]  /*3210*/  IMAD R9, R19, UR5, RZ ;  /* 0x0000000513097c24 */ /* 0x000fd0000f8e02ff */
[----:B------:R-:W0:Y:S01]  /*3220*/  @!P3 LDC.64 R6, c[0x0][0x390] ;  /* 0x0000e400ff06bb82 */ /* 0x000e220000000a00 */
[C---:B------:R-:W-:Y:S02]  /*3230*/  IADD3 R5, PT, PT, R18.reuse, 0x2, RZ ;  /* 0x0000000212057810 */ /* 0x040fe40007ffe0ff */
[----:B------:R-:W-:Y:S02]  /*3240*/  P2R R26, PR, RZ, 0x1 ;  /* 0x00000001ff1a7803 */ /* 0x000fe40000000000 */
[----:B------:R-:W-:Y:S02]  /*3250*/  SHF.R.S32.HI R28, RZ, 0x1f, R18 ;  /* 0x0000001fff1c7819 */ /* 0x000fe40000011412 */
[C---:B------:R-:W-:Y:S02]  /*3260*/  IADD3 R8, P1, PT, R18.reuse, R9, RZ ;  /* 0x0000000912087210 */ /* 0x040fe40007f3e0ff */
[----:B------:R-:W-:Y:S02]  /*3270*/  ISETP.GE.AND P0, PT, R5, UR5, PT ;  /* 0x0000000505007c0c */ /* 0x000fe4000bf06270 */
[----:B------:R-:W-:-:S02]  /*3280*/  IADD3 R4, PT, PT, R18, 0x1, RZ ;  /* 0x0000000112047810 */ /* 0x000fc40007ffe0ff */
[----:B------:R-:W-:Y:S02]  /*3290*/  LEA.HI.X.SX32 R11, R9, R28, 0x1, P1 ;  /* 0x0000001c090b7211 */ /* 0x000fe400008f0eff */
[----:B------:R-:W-:Y:S02]  /*32a0*/  ISETP.GE.OR P1, PT, R19, UR4, P0 ;  /* 0x0000000413007c0c */ /* 0x000fe40008726670 */
[----:B------:R-:W-:Y:S02]  /*32b0*/  @!P3 IADD3 R5, PT, PT, R18, R9, RZ ;  /* 0x000000091205b210 */ /* 0x000fe40007ffe0ff */
[----:B------:R-:W-:Y:S02]  /*32c0*/  ISETP.GE.AND P2, PT, R4, UR5, PT ;  /* 0x0000000504007c0c */ /* 0x000fe4000bf46270 */
[----:B------:R-:W-:Y:S02]  /*32d0*/  LEA R4, P4, R8, UR6, 0x2 ;  /* 0x0000000608047c11 */ /* 0x000fe4000f8810ff */
[----:B------:R-:W-:Y:S01]  /*32e0*/  IADD3 R10, PT, PT, R18, 0x4, RZ ;  /* 0x00000004120a7810 */ /* 0x000fe20007ffe0ff */
[----:B0-----:R-:W-:Y:S01]  /*32f0*/  @!P3 IMAD.WIDE R6, R5, 0x4, R6 ;  /* 0x000000040506b825 */ /* 0x001fe200078e0206 */
[----:B------:R-:W-:-:S02]  /*3300*/  LEA.HI.X R5, R8, UR7, R11, 0x2, P4 ;  /* 0x0000000708057c11 */ /* 0x000fc4000a0f140b */
[----:B------:R-:W-:Y:S02]  /*3310*/  ISETP.GE.AND P4, PT, R10, UR5, PT ;  /* 0x000000050a007c0c */ /* 0x000fe4000bf86270 */
[----:B------:R0:W-:Y:S01]  /*3320*/  @!P3 STG.E desc[UR8][R6.64], R21 ;  /* 0x000000150600b986 */ /* 0x0001e2000c101908 */
[----:B------:R-:W-:-:S03]  /*3330*/  IADD3 R8, PT, PT, R18, 0x3, RZ ;  /* 0x0000000312087810 */ /* 0x000fc60007ffe0ff */
[----:B------:R-:W-:Y:S01]  /*3340*/  @!P1 STG.E desc[UR8][R4.64+0x8], R3 ;  /* 0x0000080304009986 */ /* 0x000fe2000c101908 */
[C---:B------:R-:W-:Y:S02]  /*3350*/  ISETP.GE.OR P1, PT, R19.reuse, UR4, P4 ;  /* 0x0000000413007c0c */ /* 0x040fe4000a726670 */
[----:B------:R-:W-:Y:S02]  /*3360*/  ISETP.GE.AND P5, PT, R8, UR5, PT ;  /* 0x0000000508007c0c */ /* 0x000fe4000bfa6270 */
[----:B------:R-:W-:Y:S02]  /*3370*/  IADD3 R8, PT, PT, R18, 0x5, RZ ;  /* 0x0000000512087810 */ /* 0x000fe40007ffe0ff */
[----:B------:R-:W-:Y:S02]  /*3380*/  P2R R22, PR, RZ, 0x4 ;  /* 0x00000004ff167803 */ /* 0x000fe40000000000 */
[----:B------:R-:W-:Y:S02]  /*3390*/  ISETP.GE.OR P2, PT, R19, UR4, P2 ;  /* 0x0000000413007c0c */ /* 0x000fe40009746670 */
[----:B------:R-:W-:-:S03]  /*33a0*/  ISETP.GE.AND P3, PT, R8, UR5, PT ;  /* 0x0000000508007c0c */ /* 0x000fc6000bf66270 */
[----:B------:R-:W-:Y:S01]  /*33b0*/  @!P1 STG.E desc[UR8][R4.64+0x10], R27 ;  /* 0x0000101b04009986 */ /* 0x000fe2000c101908 */
[----:B------:R-:W-:Y:S02]  /*33c0*/  ISETP.GE.OR P1, PT, R19, UR4, P3 ;  /* 0x0000000413007c0c */ /* 0x000fe40009f26670 */
[----:B------:R-:W-:-:S05]  /*33d0*/  IADD3 R29, PT, PT, R9, UR5, RZ ;  /* 0x00000005091d7c10 */ /* 0x000fca000fffe0ff */
[----:B------:R-:W-:Y:S01]  /*33e0*/  @!P2 STG.E desc[UR8][R4.64+0x4], R20 ;  /* 0x000004140400a986 */ /* 0x000fe2000c101908 */
[----:B------:R-:W-:-:S05]  /*33f0*/  ISETP.GE.OR P2, PT, R19, UR4, P5 ;  /* 0x0000000413007c0c */ /* 0x000fca000af46670 */
[----:B------:R-:W-:Y:S01]  /*3400*/  @!P1 STG.E desc[UR8][R4.64+0x14], R92 ;  /* 0x0000145c04009986 */ /* 0x000fe2000c101908 */
[----:B0-----:R-:W-:Y:S02]  /*3410*/  IADD3 R7, P1, PT, R18, R29, RZ ;  /* 0x0000001d12077210 */ /* 0x001fe40007f3e0ff */
[C---:B------:R-:W-:Y:S02]  /*3420*/  IADD3 R31, PT, PT, R29.reuse, UR5, RZ ;  /* 0x000000051d1f7c10 */ /* 0x040fe4000fffe0ff */
[----:B------:R-:W-:Y:S02]  /*3430*/  LEA.HI.X.SX32 R8, R29, R28, 0x1, P1 ;  /* 0x0000001c1d087211 */ /* 0x000fe400008f0eff */
[C---:B------:R-:W-:Y:S01]  /*3440*/  LEA R6, P1, R7.reuse, UR6, 0x2 ;  /* 0x0000000607067c11 */ /* 0x040fe2000f8210ff */
[----:B------:R0:W-:Y:S03]  /*3450*/  @!P2 STG.E desc[UR8][R4.64+0xc], R2 ;  /* 0x00000c020400a986 */ /* 0x0001e6000c101908 */
[----:B------:R-:W-:-:S02]  /*3460*/  LEA.HI.X R7, R7, UR7, R8, 0x2, P1 ;  /* 0x0000000707077c11 */ /* 0x000fc400088f1408 */
[----:B------:R-:W-:Y:S02]  /*3470*/  IADD3 R33, PT, PT, R31, UR5, RZ ;  /* 0x000000051f217c10 */ /* 0x000fe4000fffe0ff */
[----:B0-----:R-:W-:-:S04]  /*3480*/  IADD3 R2, P1, PT, R18, R31, RZ ;  /* 0x0000001f12027210 */ /* 0x001fc80007f3e0ff */
[----:B------:R-:W-:Y:S02]  /*3490*/  LEA.HI.X.SX32 R3, R31, R28, 0x1, P1 ;  /* 0x0000001c1f037211 */ /* 0x000fe400008f0eff */
[----:B------:R-:W-:-:S04]  /*34a0*/  LEA R8, P1, R2, UR6, 0x2 ;  /* 0x0000000602087c11 */ /* 0x000fc8000f8210ff */
[----:B------:R-:W-:Y:S02]  /*34b0*/  LEA.HI.X R9, R2, UR7, R3, 0x2, P1 ;  /* 0x0000000702097c11 */ /* 0x000fe400088f1403 */
[----:B------:R-:W-:Y:S02]  /*34c0*/  IADD3 R2, P1, PT, R18, R33, RZ ;  /* 0x0000002112027210 */ /* 0x000fe40007f3e0ff */
[C---:B------:R-:W-:Y:S02]  /*34d0*/  IADD3 R35, PT, PT, R33.reuse, UR5, RZ ;  /* 0x0000000521237c10 */ /* 0x040fe4000fffe0ff */
        /* <DEDUP_REMOVED lines=18> */
[C---:B------:R-:W-:Y:S02]  /*3600*/  IADD3 R3, P1, PT, R18.reuse, R21, RZ ;  /* 0x0000001512037210 */ /* 0x040fe40007f3e0ff */
[----:B------:R-:W-:Y:S02]  /*3610*/  IADD3 R20, PT, PT, R18, 0x6, RZ ;  /* 0x0000000612147810 */ /* 0x000fe40007ffe0ff */
[----:B------:R-:W-:Y:S02]  /*3620*/  LEA.HI.X.SX32 R28, R21, R28, 0x1, P1 ;  /* 0x0000001c151c7211 */ /* 0x000fe400008f0eff */
[----:B------:R-:W-:Y:S02]  /*3630*/  LEA R2, P1, R3, UR6, 0x2 ;  /* 0x0000000603027c11 */ /* 0x000fe4000f8210ff */
[----:B------:R-:W-:-:S02]  /*3640*/  ISETP.GE.AND P2, PT, R20, UR5, PT ;  /* 0x0000000514007c0c */ /* 0x000fc4000bf46270 */
[----:B------:R-:W-:Y:S02]  /*3650*/  LEA.HI.X R3, R3, UR7, R28, 0x2, P1 ;  /* 0x0000000703037c11 */ /* 0x000fe400088f141c */
[----:B------:R-:W-:Y:S02]  /*3660*/  ISETP.GE.OR P1, PT, R19, UR4, P2 ;  /* 0x0000000413007c0c */ /* 0x000fe40009726670 */
[----:B------:R-:W-:-:S11]  /*3670*/  IADD3 R20, PT, PT, R18, 0x7, RZ ;  /* 0x0000000712147810 */ /* 0x000fd60007ffe0ff */
[----:B------:R-:W-:Y:S01]  /*3680*/  @!P1 STG.E desc[UR8][R4.64+0x18], R25 ;  /* 0x0000181904009986 */ /* 0x000fe2000c101908 */
[----:B------:R-:W-:-:S04]  /*3690*/  ISETP.GE.AND P1, PT, R20, UR5, PT ;  /* 0x0000000514007c0c */ /* 0x000fc8000bf26270 */
[C---:B------:R-:W-:Y:S02]  /*36a0*/  ISETP.GE.OR P6, PT, R19.reuse, UR4, P1 ;  /* 0x0000000413007c0c */ /* 0x040fe40008fc6670 */
[----:B------:R-:W-:-:S11]  /*36b0*/  IADD3 R20, PT, PT, R19, 0x1, RZ ;  /* 0x0000000113147810 */ /* 0x000fd60007ffe0ff */
[----:B------:R0:W-:Y:S01]  /*36c0*/  @!P6 STG.E desc[UR8][R4.64+0x1c], R24 ;  /* 0x00001c180400e986 */ /* 0x0001e2000c101908 */
[----:B------:R-:W-:-:S04]  /*36d0*/  ISETP.NE.AND P6, PT, R26, RZ, PT ;  /* 0x000000ff1a00720c */ /* 0x000fc80003fc5270 */
[----:B------:R-:W-:-:S13]  /*36e0*/  ISETP.GE.OR P6, PT, R20, UR4, P6 ;  /* 0x0000000414007c0c */ /* 0x000fda000b7c6670 */
[----:B0-----:R-:W0:Y:S01]  /*36f0*/  @!P6 LDC.64 R4, c[0x0][0x390] ;  /* 0x0000e400ff04eb82 */ /* 0x001e220000000a00 */
[----:B------:R-:W-:-:S05]  /*3700*/  @!P6 IADD3 R29, PT, PT, R18, R29, RZ ;  /* 0x0000001d121de210 */ /* 0x000fca0007ffe0ff */
[----:B0-----:R-:W-:-:S05]  /*3710*/  @!P6 IMAD.WIDE R4, R29, 0x4, R4 ;  /* 0x000000041d04e825 */ /* 0x001fca00078e0204 */
[----:B------:R0:W-:Y:S01]  /*3720*/  @!P6 STG.E desc[UR8][R4.64], R0 ;  /* 0x000000000400e986 */ /* 0x0001e2000c101908 */
[----:B------:R-:W-:-:S04]  /*3730*/  ISETP.NE.AND P6, PT, R22, RZ, PT ;  /* 0x000000ff1600720c */ /* 0x000fc80003fc5270 */
[----:B------:R-:W-:-:S13]  /*3740*/  ISETP.GE.OR P6, PT, R20, UR4, P6 ;  /* 0x0000000414007c0c */ /* 0x000fda000b7c6670 */
[----:B------:R-:W-:Y:S01]  /*3750*/  @!P6 STG.E desc[UR8][R6.64+0x4], R93 ;  /* 0x0000045d0600e986 */ /* 0x000fe2000c101908 */
        /* <DEDUP_REMOVED lines=10> */
[----:B------:R-:W-:Y:S02]  /*3800*/  ISETP.GE.OR P6, PT, R20, UR4, P1 ;  /* 0x0000000414007c0c */ /* 0x000fe40008fc6670 */
[----:B0-----:R-:W-:-:S11]  /*3810*/  IADD3 R0, PT, PT, R19, 0x2, RZ ;  /* 0x0000000213007810 */ /* 0x001fd60007ffe0ff */
[----:B------:R-:W-:Y:S01]  /*3820*/  @!P6 STG.E desc[UR8][R6.64+0x1c], R99 ;  /* 0x00001c630600e986 */ /* 0x000fe2000c101908 */
[----:B------:R-:W-:-:S04]  /*3830*/  ISETP.NE.AND P6, PT, R26, RZ, PT ;  /* 0x000000ff1a00720c */ /* 0x000fc80003fc5270 */
[----:B------:R-:W-:-:S13]  /*3840*/  ISETP.GE.OR P6, PT, R0, UR4, P6 ;  /* 0x0000000400007c0c */ /* 0x000fda000b7c6670 */
[----:B------:R-:W0:Y:S01]  /*3850*/  @!P6 LDC.64 R4, c[0x0][0x390] ;  /* 0x0000e400ff04eb82 */ /* 0x000e220000000a00 */
        /* <DEDUP_REMOVED lines=17> */
[----:B------:R-:W-:-:S11]  /*3970*/  IADD3 R0, PT, PT, R19, 0x3, RZ ;  /* 0x0000000313007810 */ /* 0x000fd60007ffe0ff */
[----:B------:R-:W-:Y:S01]  /*3980*/  @!P6 STG.E desc[UR8][R8.64+0x1c], R107 ;  /* 0x00001c6b0800e986 */ /* 0x000fe2000c101908 */
        /* <DEDUP_REMOVED lines=49> */
[----:B------:R-:W-:Y:S01]  /*3ca0*/  @!P6 STG.E desc[UR8][R4.64], R124 ;  /* 0x0000007c0400e986 */ /* 0x000fe2000c101908 */
[----:B------:R-:W-:-:S04]  /*3cb0*/  ISETP.NE.AND P6, PT, R22, RZ, PT ;  /* 0x000000ff1600720c */ /* 0x000fc80003fc5270 */
[----:B------:R-:W-:-:S13]  /*3cc0*/  ISETP.GE.OR P6, PT, R0, UR4, P6 ;  /* 0x0000000400007c0c */ /* 0x000fda000b7c6670 */
[----:B------:R-:W-:Y:S01]  /*3cd0*/  @!P6 STG.E desc[UR8][R14.64+0x4], R125 ;  /* 0x0000047d0e00e986 */ /* 0x000fe2000c101908 */
[----:B------:R-:W-:-:S13]  /*3ce0*/  ISETP.GE.OR P6, PT, R0, UR4, P0 ;  /* 0x0000000400007c0c */ /* 0x000fda00087c6670 */
[----:B------:R0:W-:Y:S04]  /*3cf0*/  @!P6 STG.E desc[UR8][R14.64+0x8], R48 ;  /* 0x000008300e00e986 */ /* 0x0001e8000c101908 */
[----:B0-----:R-:W2:Y:S01]  /*3d00*/  LDL.LU R48, [R1+0x18] ;  /* 0x0000180001307983 */ /* 0x001ea20000300800 */
        /* <DEDUP_REMOVED lines=13> */
[----:B------:R-:W0:Y:S01]  /*3de0*/  @!P6 LDC.64 R4, c[0x0][0x390] ;  /* 0x0000e400ff04eb82 */ /* 0x000e220000000a00 */
[----:B------:R-:W-:-:S05]  /*3df0*/  @!P6 IADD3 R27, PT, PT, R18, R27, RZ ;  /* 0x0000001b121be210 */ /* 0x000fca0007ffe0ff */
[----:B0-----:R-:W-:Y:S01]  /*3e00*/  @!P6 IMAD.WIDE R4, R27, 0x4, R4 ;  /* 0x000000041b04e825 */ /* 0x001fe200078e0204 */
[----:B------:R-:W-:-:S04]  /*3e10*/  IADD3 R19, PT, PT, R19, 0x7, RZ ;  /* 0x0000000713137810 */ /* 0x000fc80007ffe0ff */
[----:B--2---:R0:W-:Y:S01]  /*3e20*/  @!P6 STG.E desc[UR8][R4.64], R48 ;  /* 0x000000300400e986 */ /* 0x0041e2000c101908 */
[----:B------:R-:W-:-:S04]  /*3e30*/  ISETP.NE.AND P6, PT, R22, RZ, PT ;  /* 0x000000ff1600720c */ /* 0x000fc80003fc5270 */
[----:B------:R-:W-:-:S13]  /*3e40*/  ISETP.GE.OR P6, PT, R0, UR4, P6 ;  /* 0x0000000400007c0c */ /* 0x000fda000b7c6670 */
[----:B------:R1:W-:Y:S01]  /*3e50*/  @!P6 STG.E desc[UR8][R16.64+0x4], R47 ;  /* 0x0000042f1000e986 */ /* 0x0003e2000c101908 */
        /* <DEDUP_REMOVED lines=12> */
[----:B------:R-:W-:-:S04]  /*3f20*/  ISETP.NE.AND P6, PT, R26, RZ, PT ;  /* 0x000000ff1a00720c */ /* 0x000fc80003fc5270 */
[----:B------:R-:W-:-:S13]  /*3f30*/  ISETP.GE.OR P6, PT, R19, UR4, P6 ;  /* 0x0000000413007c0c */ /* 0x000fda000b7c6670 */
[----:B0-----:R-:W0:Y:S01]  /*3f40*/  @!P6 LDC.64 R4, c[0x0][0x390] ;  /* 0x0000e400ff04eb82 */ /* 0x001e220000000a00 */
[----:B------:R-:W-:Y:S02]  /*3f50*/  @!P6 IADD3 R21, PT, PT, R18, R21, RZ ;  /* 0x000000151215e210 */ /* 0x000fe40007ffe0ff */
[C---:B------:R-:W-:Y:S02]  /*3f60*/  ISETP.GE.OR P0, PT, R19.reuse, UR4, P0 ;  /* 0x0000000413007c0c */ /* 0x040fe40008706670 */
[C---:B------:R-:W-:Y:S02]  /*3f70*/  ISETP.GE.OR P5, PT, R19.reuse, UR4, P5 ;  /* 0x0000000413007c0c */ /* 0x040fe4000afa6670 */
[C---:B------:R-:W-:Y:S02]  /*3f80*/  ISETP.GE.OR P4, PT, R19.reuse, UR4, P4 ;  /* 0x0000000413007c0c */ /* 0x040fe4000a786670 */
[C---:B------:R-:W-:Y:S02]  /*3f90*/  ISETP.GE.OR P3, PT, R19.reuse, UR4, P3 ;  /* 0x0000000413007c0c */ /* 0x040fe40009f66670 */
[----:B------:R-:W-:-:S02]  /*3fa0*/  ISETP.GE.OR P2, PT, R19, UR4, P2 ;  /* 0x0000000413007c0c */ /* 0x000fc40009746670 */
[----:B------:R-:W-:Y:S01]  /*3fb0*/  ISETP.GE.OR P1, PT, R19, UR4, P1 ;  /* 0x0000000413007c0c */ /* 0x000fe20008f26670 */
[----:B0-----:R-:W-:-:S05]  /*3fc0*/  @!P6 IMAD.WIDE R4, R21, 0x4, R4 ;  /* 0x000000041504e825 */ /* 0x001fca00078e0204 */
[----:B------:R1:W-:Y:S01]  /*3fd0*/  @!P6 STG.E desc[UR8][R4.64], R40 ;  /* 0x000000280400e986 */ /* 0x0003e2000c101908 */
[----:B------:R-:W-:-:S04]  /*3fe0*/  ISETP.NE.AND P6, PT, R22, RZ, PT ;  /* 0x000000ff1600720c */ /* 0x000fc80003fc5270 */
[----:B------:R-:W-:Y:S01]  /*3ff0*/  ISETP.GE.OR P6, PT, R19, UR4, P6 ;  /* 0x0000000413007c0c */ /* 0x000fe2000b7c6670 */
[----:B------:R1:W-:Y:S04]  /*4000*/  @!P0 STG.E desc[UR8][R2.64+0x8], R38 ;  /* 0x0000082602008986 */ /* 0x0003e8000c101908 */
[----:B------:R1:W-:Y:S04]  /*4010*/  @!P5 STG.E desc[UR8][R2.64+0xc], R36 ;  /* 0x00000c240200d986 */ /* 0x0003e8000c101908 */
[----:B------:R1:W-:Y:S04]  /*4020*/  @!P4 STG.E desc[UR8][R2.64+0x10], R34 ;  /* 0x000010220200c986 */ /* 0x0003e8000c101908 */
[----:B------:R1:W-:Y:S04]  /*4030*/  @!P6 STG.E desc[UR8][R2.64+0x4], R39 ;  /* 0x000004270200e986 */ /* 0x0003e8000c101908 */
[----:B------:R1:W-:Y:S04]  /*4040*/  @!P3 STG.E desc[UR8][R2.64+0x14], R32 ;  /* 0x000014200200b986 */ /* 0x0003e8000c101908 */
[----:B------:R1:W-:Y:S01]  /*4050*/  @!P2 STG.E desc[UR8][R2.64+0x18], R30 ;  /* 0x0000181e0200a986 */ /* 0x0003e2000c101908 */
[----:B------:R-:W-:Y:S05]  /*4060*/  @P1 EXIT ;  /* 0x000000000000194d */ /* 0x000fea0003800000 */
[----:B------:R-:W-:Y:S01]  /*4070*/  STG.E desc[UR8][R2.64+0x1c], R23 ;  /* 0x00001c1702007986 */ /* 0x000fe2000c101908 */
[----:B------:R-:W-:Y:S05]  /*4080*/  EXIT ;  /* 0x000000000000794d */ /* 0x000fea0003800000 */
.L_x_2:
[----:B------:R-:W-:-:S00]  /*4090*/  BRA `(.L_x_2) ;  /* 0xfffffffc00fc7947 */ /* 0x000fc0000383ffff */
[----:B------:R-:W-:-:S00]  /*40a0*/  NOP ;  /* 0x0000000000007918 */ /* 0x000fc00000000000 */
        /* <DEDUP_REMOVED lines=13> */
.L_x_6:


//--------------------- .text._Z23gemm_tiled_8x8_registerPfS_S_iii --------------------------
	.section	.text._Z23gemm_tiled_8x8_registerPfS_S_iii,"ax",@progbits
	.align	128
        .global         _Z23gemm_tiled_8x8_registerPfS_S_iii
        .type           _Z23gemm_tiled_8x8_registerPfS_S_iii,@function
        .size           _Z23gemm_tiled_8x8_registerPfS_S_iii,(.L_x_7 - _Z23gemm_tiled_8x8_registerPfS_S_iii)
        .other          _Z23gemm_tiled_8x8_registerPfS_S_iii,@"STO_CUDA_ENTRY STV_DEFAULT"
_Z23gemm_tiled_8x8_registerPfS_S_iii:
.text._Z23gemm_tiled_8x8_registerPfS_S_iii:
[----:B------:R-:W-:Y:S01]  /*0000*/  LDC R1, c[0x0][0x37c] ;  /* 0x0000df00ff017b82 */ /* 0x000fe20000000800 */
[----:B------:R-:W0:Y:S01]  /*0010*/  S2R R9, SR_TID.X ;  /* 0x0000000000097919 */ /* 0x000e220000002100 */
[----:B------:R-:W1:Y:S06]  /*0020*/  LDCU UR9, c[0x0][0x3a0] ;  /* 0x00007400ff0977ac */ /* 0x000e6c0008000800 */
[----:B------:R-:W2:Y:S01]  /*0030*/  S2UR UR5, SR_CTAID.Y ;  /* 0x00000000000579c3 */ /* 0x000ea20000002600 */
[----:B------:R-:W-:Y:S01]  /*0040*/  HFMA2 R114, -RZ, RZ, 0, 0 ;  /* 0x00000000ff727431 */ /* 0x000fe200000001ff */
[----:B------:R-:W-:-:S02]  /*0050*/  CS2R R86, SRZ ;  /* 0x0000000000567805 */ /* 0x000fc4000001ff00 */
[----:B------:R-:W-:Y:S02]  /*0060*/  CS2R R84, SRZ ;  /* 0x0000000000547805 */ /* 0x000fe4000001ff00 */
[----:B------:R-:W-:Y:S02]  /*0070*/  CS2R R80, SRZ ;  /* 0x0000000000507805 */ /* 0x000fe4000001ff00 */
[----:B------:R-:W-:Y:S02]  /*0080*/  CS2R R68, SRZ ;  /* 0x0000000000447805 */ /* 0x000fe4000001ff00 */
[----:B------:R-:W-:Y:S02]  /*0090*/  CS2R R16, SRZ ;  /* 0x0000000000107805 */ /* 0x000fe4000001ff00 */
[----:B------:R-:W-:Y:S01]  /*00a0*/  CS2R R82, SRZ ;  /* 0x0000000000527805 */ /* 0x000fe2000001ff00 */
[----:B------:R-:W3:Y:S01]  /*00b0*/  S2UR UR6, SR_CTAID.X ;  /* 0x00000000000679c3 */ /* 0x000ee20000002500 */
[----:B------:R-:W-:-:S02]  /*00c0*/  CS2R R78, SRZ ;  /* 0x00000000004e7805 */ /* 0x000fc4000001ff00 */
[----:B------:R-:W-:Y:S02]  /*00d0*/  CS2R R76, SRZ ;  /* 0x00000000004c7805 */ /* 0x000fe4000001ff00 */
[----:B------:R-:W-:Y:S02]  /*00e0*/  CS2R R22, SRZ ;  /* 0x0000000000167805 */ /* 0x000fe4000001ff00 */
[----:B------:R-:W-:Y:S02]  /*00f0*/  CS2R R14, SRZ ;  /* 0x00000000000e7805 */ /* 0x000fe4000001ff00 */
[----:B------:R-:W-:Y:S02]  /*0100*/  CS2R R74, SRZ ;  /* 0x00000000004a7805 */ /* 0x000fe4000001ff00 */
[----:B------:R-:W-:Y:S02]  /*0110*/  CS2R R20, SRZ ;  /* 0x0000000000147805 */ /* 0x000fe4000001ff00 */
[----:B------:R-:W-:-:S02]  /*0120*/  CS2R R12, SRZ ;  /* 0x00000000000c7805 */ /* 0x000fc4000001ff00 */
[----:B------:R-:W-:Y:S01]  /*0130*/  CS2R R96, SRZ ;  /* 0x0000000000607805 */ /* 0x000fe2000001ff00 */
[----:B-1----:R-:W-:Y:S01]  /*0140*/  UISETP.GE.AND UP0, UPT, UR9, 0x1, UPT ;  /* 0x000000010900788c */ /* 0x002fe2000bf06270 */
[----:B------:R-:W-:Y:S02]  /*0150*/  CS2R R92, SRZ ;  /* 0x00000000005c7805 */ /* 0x000fe4000001ff00 */
[----:B------:R-:W-:Y:S02]  /*0160*/  CS2R R90, SRZ ;  /* 0x00000000005a7805 */ /* 0x000fe4000001ff00 */
[----:B------:R-:W-:Y:S02]  /*0170*/  CS2R R66, SRZ ;  /* 0x0000000000427805 */ /* 0x000fe4000001ff00 */
[----:B------:R-:W-:Y:S02]  /*0180*/  CS2R R64, SRZ ;  /* 0x0000000000407805 */ /* 0x000fe4000001ff00 */
[----:B------:R-:W-:-:S02]  /*0190*/  CS2R R102, SRZ ;  /* 0x0000000000667805 */ /* 0x000fc4000001ff00 */
[----:B------:R-:W-:Y:S02]  /*01a0*/  CS2R R100, SRZ ;  /* 0x0000000000647805 */ /* 0x000fe4000001ff00 */
[----:B------:R-:W-:Y:S02]  /*01b0*/  CS2R R94, SRZ ;  /* 0x00000000005e7805 */ /* 0x000fe4000001ff00 */
[----:B------:R-:W-:Y:S02]  /*01c0*/  CS2R R88, SRZ ;  /* 0x0000000000587805 */ /* 0x000fe4000001ff00 */
[----:B------:R-:W-:Y:S02]  /*01d0*/  CS2R R112, SRZ ;  /* 0x0000000000707805 */ /* 0x000fe4000001ff00 */
[----:B------:R-:W-:Y:S02]  /*01e0*/  CS2R R108, SRZ ;  /* 0x00000000006c7805 */ /* 0x000fe4000001ff00 */
[----:B------:R-:W-:-:S02]  /*01f0*/  CS2R R106, SRZ ;  /* 0x00000000006a7805 */ /* 0x000fc4000001ff00 */
[----:B------:R-:W-:Y:S02]  /*0200*/  MOV R111, RZ ;  /* 0x000000ff006f7202 */ /* 0x000fe40000000f00 */
[----:B------:R-:W-:Y:S02]  /*0210*/  CS2R R10, SRZ ;  /* 0x00000000000a7805 */ /* 0x000fe4000001ff00 */
[----:B------:R-:W-:Y:S02]  /*0220*/  CS2R R70, SRZ ;  /* 0x0000000000467805 */ /* 0x000fe4000001ff00 */
[----:B------:R-:W-:Y:S02]  /*0230*/  CS2R R18, SRZ ;  /* 0x0000000000127805 */ /* 0x000fe4000001ff00 */
[----:B------:R-:W-:Y:S02]  /*0240*/  CS2R R72, SRZ ;  /* 0x0000000000487805 */ /* 0x000fe4000001ff00 */
[----:B------:R-:W-:-:S02]  /*0250*/  CS2R R98, SRZ ;  /* 0x0000000000627805 */ /* 0x000fc4000001ff00 */
[----:B------:R-:W-:Y:S02]  /*0260*/  CS2R R104, SRZ ;  /* 0x0000000000687805 */ /* 0x000fe4000001ff00 */
[----:B0-----:R-:W-:Y:S01]  /*0270*/  SHF.R.U32.HI R0, RZ, 0x4, R9 ;  /* 0x00000004ff007819 */ /* 0x001fe20000011609 */
[----:B------:R-:W0:Y:S01]  /*0280*/  LDCU.64 UR10, c[0x0][0x358] ;  /* 0x00006b00ff0a77ac */ /* 0x000e220008000a00 */
[----:B------:R-:W-:Y:S01]  /*0290*/  LOP3.LUT R2, R9, 0xf, RZ, 0xc0, !PT ;  /* 0x0000000f09027812 */ /* 0x000fe200078ec0ff */
[----:B--2---:R-:W-:Y:S02]  /*02a0*/  USHF.L.U32 UR5, UR5, 0x7, URZ ;  /* 0x0000000705057899 */ /* 0x004fe400080006ff */
[----:B---3--:R-:W-:Y:S01]  /*02b0*/  USHF.L.U32 UR6, UR6, 0x7, URZ ;  /* 0x0000000706067899 */ /* 0x008fe200080006ff */
[----:B------:R-:W-:Y:S11]  /*02c0*/  BRA.U !UP0, `(.L_x_3) ;  /* 0x0000002508387547 */ /* 0x000ff6000b800000 */
[----:B------:R-:W1:Y:S01]  /*02d0*/  LDC R4, c[0x0][0x39c] ;  /* 0x0000e700ff047b82 */ /* 0x000e620000000800 */
[----:B------:R-:W-:Y:S01]  /*02e0*/  UMOV UR4, 0x400 ;  /* 0x0000040000047882 */ /* 0x000fe20000000000 */
[--C-:B------:R-:W-:Y:S02]  /*02f0*/  SHF.R.U32.HI R6, RZ, 0x1, R9.reuse ;  /* 0x00000001ff067819 */ /* 0x100fe40000011609 */
[----:B------:R-:W-:Y:S02]  /*0300*/  SHF.R.U32.HI R8, RZ, 0x5, R9 ;  /* 0x00000005ff087819 */ /* 0x000fe40000011609 */
[----:B------:R-:W-:Y:S02]  /*0310*/  MOV R86, RZ ;  /* 0x000000ff00567202 */ /* 0x000fe40000000f00 */
[----:B------:R-:W2:Y:S01]  /*0320*/  S2UR UR7, SR_CgaCtaId ;  /* 0x00000000000779c3 */ /* 0x000ea20000008800 */
[----:B-1----:R-:W-:-:S04]  /*0330*/  SHF.R.S32.HI R3, RZ, 0x1f, R4 ;  /* 0x0000001fff037819 */ /* 0x002fc80000011404 */
[----:B------:R-:W-:Y:S02]  /*0340*/  LEA.HI R7, R3, R4, RZ, 0x2 ;  /* 0x0000000403077211 */ /* 0x000fe400078f10ff */
[C---:B------:R-:W-:Y:S02]  /*0350*/  SHF.L.U32 R3, R9.reuse, 0x2, RZ ;  /* 0x0000000209037819 */ /* 0x040fe400000006ff */
[----:B------:R-:W-:Y:S01]  /*0360*/  SHF.L.U32 R9, R9, 0x4, RZ ;  /* 0x0000000409097819 */ /* 0x000fe200000006ff */
[----:B--2---:R-:W-:Y:S01]  /*0370*/  ULEA UR8, UR7, UR4, 0x18 ;  /* 0x0000000407087291 */ /* 0x004fe2000f8ec0ff */
[C---:B------:R-:W-:Y:S01]  /*0380*/  LOP3.LUT R4, R3.reuse, 0x7c, RZ, 0xc0, !PT ;  /* 0x0000007c03047812 */ /* 0x040fe200078ec0ff */
[----:B------:R-:W-:Y:S01]  /*0390*/  UIADD3 UR4, UPT, UPT, UR4, 0x1000, URZ ;  /* 0x0000100004047890 */ /* 0x000fe2000fffe0ff */
[----:B------:R-:W-:Y:S02]  /*03a0*/  LOP3.LUT R5, R3, 0x4, RZ, 0xc0, !PT ;  /* 0x0000000403057812 */ /* 0x000fe400078ec0ff */
[----:B------:R-:W-:Y:S01]  /*03b0*/  IADD3 R3, PT, PT, R4, UR6, RZ ;  /* 0x0000000604037c10 */ /* 0x000fe2000fffe0ff */
[----:B------:R-:W-:Y:S01]  /*03c0*/  ULEA UR7, UR7, UR4, 0x18 ;  /* 0x0000000407077291 */ /* 0x000fe2000f8ec0ff */
[----:B------:R-:W-:-:S02]  /*03d0*/  IADD3 R4, PT, PT, R6, UR5, RZ ;  /* 0x0000000506047c10 */ /* 0x000fc4000fffe0ff */
[C---:B------:R-:W-:Y:S01]  /*03e0*/  LOP3.LUT R25, R9.reuse, 0x10, RZ, 0xc0, !PT ;  /* 0x0000001009197812 */ /* 0x040fe200078ec0ff */
[----:B------:R-:W-:Y:S01]  /*03f0*/  UMOV UR4, URZ ;  /* 0x000000ff00047c82 */ /* 0x000fe20008000000 */
[----:B------:R-:W-:Y:S01]  /*0400*/  LOP3.LUT R27, R9, 0x1f0, RZ, 0xc0, !PT ;  /* 0x000001f0091b7812 */ /* 0x000fe200078ec0ff */
[----:B------:R-:W-:Y:S01]  /*0410*/  IMAD R4, R4, UR9, R5 ;  /* 0x0000000904047c24 */ /* 0x000fe2000f8e0205 */
[----:B------:R-:W-:Y:S02]  /*0420*/  SHF.R.S32.HI R9, RZ, 0x2, R3 ;  /* 0x00000002ff097819 */ /* 0x000fe40000011403 */
[----:B------:R-:W-:Y:S02]  /*0430*/  SHF.R.S32.HI R3, RZ, 0x2, R7 ;  /* 0x00000002ff037819 */ /* 0x000fe40000011407 */
[----:B------:R-:W-:Y:S02]  /*0440*/  LEA R5, R6, R25, 0x5 ;  /* 0x0000001906057211 */ /* 0x000fe400078e28ff */
[C---:B------:R-:W-:Y:S01]  /*0450*/  LEA R6, R8.reuse, R27, 0x9 ;  /* 0x0000001b08067211 */ /* 0x040fe200078e48ff */
[----:B------:R-:W-:Y:S01]  /*0460*/  IMAD R8, R8, R3, R9 ;  /* 0x0000000308087224 */ /* 0x000fe200078e0209 */
[----:B------:R-:W-:-:S02]  /*0470*/  LEA R7, R0, UR8, 0x8 ;  /* 0x0000000800077c11 */ /* 0x000fc4000f8e40ff */
[----:B------:R-:W-:-:S07]  /*0480*/  LEA R9, R2, UR7, 0x5 ;  /* 0x0000000702097c11 */ /* 0x000fce000f8e28ff */
.L_x_4:
[----:B------:R-:W1:Y:S01]  /*0490*/  LDC.64 R56, c[0x0][0x380] ;  /* 0x0000e000ff387b82 */ /* 0x000e620000000a00 */
[----:B------:R-:W-:-:S04]  /*04a0*/  SHF.R.S32.HI R25, RZ, 0x1f, R4 ;  /* 0x0000001fff197819 */ /* 0x000fc80000011404 */
[----:B------:R-:W-:-:S03]  /*04b0*/  LEA.HI R25, R25, R4, RZ, 0x2 ;  /* 0x0000000419197211 */ /* 0x000fc600078f10ff */
[----:B------:R-:W2:Y:S01]  /*04c0*/  LDC.64 R60, c[0x0][0x388] ;  /* 0x0000e200ff3c7b82 */ /* 0x000ea20000000a00 */
[----:B------:R-:W-:-:S05]  /*04d0*/  SHF.R.S32.HI R25, RZ, 0x2, R25 ;  /* 0x00000002ff197819 */ /* 0x000fca0000011419 */
[----:B-1----:R-:W-:-:S06]  /*04e0*/  IMAD.WIDE R56, R25, 0x10, R56 ;  /* 0x0000001019387825 */ /* 0x002fcc00078e0238 */
[----:B0-----:R-:W3:Y:S01]  /*04f0*/  LDG.E.128.CONSTANT R56, desc[UR10][R56.64] ;  /* 0x0000000a38387981 */ /* 0x001ee2000c1e9d00 */
[----:B--2---:R-:W-:-:S06]  /*0500*/  IMAD.WIDE R60, R8, 0x10, R60 ;  /* 0x00000010083c7825 */ /* 0x004fcc00078e023c */
[----:B------:R-:W2:Y:S04]  /*0510*/  LDG.E.128.CONSTANT R60, desc[UR10][R60.64] ;  /* 0x0000000a3c3c7981 */ /* 0x000ea8000c1e9d00 */
[----:B---3--:R-:W-:Y:S04]  /*0520*/  STS.128 [R5+UR8], R56 ;  /* 0x0000003805007988 */ /* 0x008fe80008000c08 */
[----:B--2---:R-:W-:Y:S01]  /*0530*/  STS.128 [R6+UR7], R60 ;  /* 0x0000003c06007988 */ /* 0x004fe20008000c07 */
[----:B------:R-:W-:Y:S06]  /*0540*/  BAR.SYNC.DEFER_BLOCKING 0x0 ;  /* 0x0000000000007b1d */ /* 0x000fec0000010000 */
[----:B------:R-:W-:Y:S04]  /*0550*/  LDS.128 R24, [R7] ;  /* 0x0000000007187984 */ /* 0x000fe80000000c00 */
[----:B------:R-:W0:Y:S04]  /*0560*/  LDS.128 R28, [R9] ;  /* 0x00000000091c7984 */ /* 0x000e280000000c00 */
[----:B------:R-:W1:Y:S04]  /*0570*/  LDS.128 R32, [R9+0x10] ;  /* 0x0000100009207984 */ /* 0x000e680000000c00 */
[----:B------:R-:W2:Y:S04]  /*0580*/  LDS.128 R36, [R7+0x20] ;  /* 0x0000200007247984 */ /* 0x000ea80000000c00 */
[----:B------:R-:W3:Y:S04]  /*0590*/  LDS.128 R40, [R7+0x40] ;  /* 0x0000400007287984 */ /* 0x000ee80000000c00 */
[----:B------:R-:W4:Y:S04]  /*05a0*/  LDS.128 R44, [R7+0x60] ;  /* 0x00006000072c7984 */ /* 0x000f280000000c00 */
[----:B------:R-:W5:Y:S04]  /*05b0*/  LDS.128 R48, [R7+0x80] ;  /* 0x0000800007307984 */ /* 0x000f680000000c00 */
[----:B------:R-:W5:Y:S04]  /*05c0*/  LDS.128 R52, [R7+0xa0] ;  /* 0x0000a00007347984 */ /* 0x000f680000000c00 */
[----:B------:R-:W5:Y:S04]  /*05d0*/  LDS.128 R56, [R7+0xc0] ;  /* 0x0000c00007387984 */ /* 0x000f680000000c00 */
[----:B------:R-:W5:Y:S01]  /*05e0*/  LDS.128 R60, [R7+0xe0] ;  /* 0x0000e000073c7984 */ /* 0x000f620000000c00 */
[C---:B0-----:R-:W-:Y:S01]  /*05f0*/  FFMA R110, R24.reuse, R30, R107 ;  /* 0x0000001e186e7223 */ /* 0x041fe2000000006b */
[C---:B------:R-:W-:Y:S01]  /*0600*/  FFMA R111, R24.reuse, R28, R111 ;  /* 0x0000001c186f7223 */ /* 0x040fe2000000006f */
[C---:B------:R-:W-:Y:S01]  /*0610*/  FFMA R106, R24.reuse, R29, R106 ;  /* 0x0000001d186a7223 */ /* 0x040fe2000000006a */
[C---:B------:R-:W-:Y:S01]  /*0620*/  FFMA R112, R24.reuse, R31, R112 ;  /* 0x0000001f18707223 */ /* 0x040fe20000000070 */
[C---:B-1----:R-:W-:Y:S01]  /*0630*/  FFMA R107, R24.reuse, R32, R109 ;  /* 0x00000020186b7223 */ /* 0x042fe2000000006d */
[C---:B------:R-:W-:Y:S01]  /*0640*/  FFMA R108, R24.reuse, R33, R108 ;  /* 0x00000021186c7223 */ /* 0x040fe2000000006c */
[C---:B------:R-:W-:Y:S01]  /*0650*/  FFMA R109, R24.reuse, R34, R113 ;  /* 0x00000022186d7223 */ /* 0x040fe20000000071 */
[----:B------:R-:W-:Y:S01]  /*0660*/  FFMA R24, R24, R35, R114 ;  /* 0x0000002318187223 */ /* 0x000fe20000000072 */
[C---:B--2---:R-:W-:Y:S01]  /*0670*/  FFMA R114, R36.reuse, R28, R83 ;  /* 0x0000001c24727223 */ /* 0x044fe20000000053 */
[C---:B------:R-:W-:Y:S01]  /*0680*/  FFMA R84, R36.reuse, R29, R84 ;  /* 0x0000001d24547223 */ /* 0x040fe20000000054 */
[C---:B------:R-:W-:Y:S01]  /*0690*/  FFMA R116, R36.reuse, R30, R89 ;  /* 0x0000001e24747223 */ /* 0x040fe20000000059 */
[C---:B------:R-:W-:Y:S01]  /*06a0*/  FFMA R94, R36.reuse, R31, R94 ;  /* 0x0000001f245e7223 */ /* 0x040fe2000000005e */
[C---:B------:R-:W-:Y:S01]  /*06b0*/  FFMA R103, R36.reuse, R32, R103 ;  /* 0x0000002024677223 */ /* 0x040fe20000000067 */
[C---:B------:R-:W-:Y:S01]  /*06c0*/  FFMA R100, R36.reuse, R33, R100 ;  /* 0x0000002124647223 */ /* 0x040fe20000000064 */
[C---:B------:R-:W-:Y:S01]  /*06d0*/  FFMA R101, R36.reuse, R34, R101 ;  /* 0x0000002224657223 */ /* 0x040fe20000000065 */
[----:B------:R-:W-:Y:S01]  /*06e0*/  FFMA R36, R36, R35, R102 ;  /* 0x0000002324247223 */ /* 0x000fe20000000066 */
[C---:B---3--:R-:W-:Y:S01]  /*06f0*/  FFMA R122, R40.reuse, R28, R65 ;  /* 0x0000001c287a7223 */ /* 0x048fe20000000041 */
[C---:B------:R-:W-:Y:S01]  /*0700*/  FFMA R118, R40.reuse, R29, R64 ;  /* 0x0000001d28767223 */ /* 0x040fe20000000040 */
[C---:B------:R-:W-:Y:S01]  /*0710*/  FFMA R120, R40.reuse, R30, R67 ;  /* 0x0000001e28787223 */ /* 0x040fe20000000043 */
[----:B------:R-:W-:-:S02]  /*0720*/  FFMA R102, R40, R31, R66 ;  /* 0x0000001f28667223 */ /* 0x000fc40000000042 */
[----:B------:R-:W0:Y:S01]  /*0730*/  LDS.128 R64, [R9+0x200] ;  /* 0x0002000009407984 */ /* 0x000e220000000c00 */
[C---:B------:R-:W-:Y:S01]  /*0740*/  FFMA R97, R40.reuse, R32, R97 ;  /* 0x0000002028617223 */ /* 0x040fe20000000061 */
[C---:B------:R-:W-:Y:S01]  /*0750*/  FFMA R90, R40.reuse, R33, R90 ;  /* 0x00000021285a7223 */ /* 0x040fe2000000005a */
[C---:B------:R-:W-:Y:S01]  /*0760*/  FFMA R93, R40.reuse, R34, R93 ;  /* 0x00000022285d7223 */ /* 0x040fe2000000005d */
[----:B------:R-:W-:Y:S01]  /*0770*/  FFMA R40, R40, R35, R96 ;  /* 0x0000002328287223 */ /* 0x000fe20000000060 */
[----:B----4-:R-:W-:Y:S01]  /*0780*/  FFMA R96, R44, R30, R21 ;  /* 0x0000001e2c607223 */ /* 0x010fe20000000015 */
[C---:B-----5:R-:W-:Y:S01]  /*0790*/  FFMA R21, R48.reuse, R28, R15 ;  /* 0x0000001c30157223 */ /* 0x060fe2000000000f */
[C---:B------:R-:W-:Y:S01]  /*07a0*/  FFMA R119, R48.reuse, R29, R14 ;  /* 0x0000001d30777223 */ /* 0x040fe2000000000e */
[C---:B------:R-:W-:Y:S01]  /*07b0*/  FFMA R23, R48.reuse, R30, R23 ;  /* 0x0000001e30177223 */ /* 0x040fe20000000017 */
[C---:B------:R-:W-:Y:S01]  /*07c0*/  FFMA R22, R48.reuse, R31, R22 ;  /* 0x0000001f30167223 */ /* 0x040fe20000000016 */
[C---:B------:R-:W-:Y:S01]  /*07d0*/  FFMA R81, R48.reuse, R32, R81 ;  /* 0x0000002030517223 */ /* 0x040fe20000000051 */
[C---:B------:R-:W-:Y:S01]  /*07e0*/  FFMA R76, R48.reuse, R33, R76 ;  /* 0x00000021304c7223 */ /* 0x040fe2000000004c */
[----:B------:R-:W-:Y:S01]  /*07f0*/  FFMA R79, R48, R34, R79 ;  /* 0x00000022304f7223 */ /* 0x000fe2000000004f */
[C---:B------:R-:W-:Y:S01]  /*0800*/  FFMA R83, R44.reuse, R28, R13 ;  /* 0x0000001c2c537223 */ /* 0x040fe2000000000d */
[C---:B------:R-:W-:Y:S01]  /*0810*/  FFMA R124, R44.reuse, R29, R12 ;  /* 0x0000001d2c7c7223 */ /* 0x040fe2000000000c */
[C---:B------:R-:W-:Y:S01]  /*0820*/  FFMA R20, R44.reuse, R31, R20 ;  /* 0x0000001f2c147223 */ /* 0x040fe20000000014 */
[C---:B------:R-:W-:Y:S01]  /*0830*/  FFMA R75, R44.reuse, R32, R75 ;  /* 0x000000202c4b7223 */ /* 0x040fe2000000004b */
[C---:B------:R-:W-:Y:S01]  /*0840*/  FFMA R74, R44.reuse, R33, R74 ;  /* 0x000000212c4a7223 */ /* 0x040fe2000000004a */
[----:B------:R-:W-:Y:S01]  /*0850*/  FFMA R77, R44, R34, R77 ;  /* 0x000000222c4d7223 */ /* 0x000fe2000000004d */
[-C--:B------:R-:W-:Y:S01]  /*0860*/  FFMA R48, R48, R35.reuse, R82 ;  /* 0x0000002330307223 */ /* 0x080fe20000000052 */
[----:B------:R-:W-:Y:S01]  /*0870*/  FFMA R44, R44, R35, R78 ;  /* 0x000000232c2c7223 */ /* 0x000fe2000000004e */
[C---:B------:R-:W-:Y:S01]  /*0880*/  FFMA R82, R52.reuse, R29, R16 ;  /* 0x0000001d34527223 */ /* 0x040fe20000000010 */
[C---:B------:R-:W-:Y:S01]  /*0890*/  FFMA R17, R52.reuse, R28, R17 ;  /* 0x0000001c34117223 */ /* 0x040fe20000000011 */
        /* <DEDUP_REMOVED lines=14> */
[----:B------:R-:W1:Y:S01]  /*0980*/  LDS.128 R12, [R9+0x210] ;  /* 0x00021000090c7984 */ /* 0x000e620000000c00 */
[C---:B------:R-:W-:Y:S01]  /*0990*/  FFMA R92, R60.reuse, R28, R19 ;  /* 0x0000001c3c5c7223 */ /* 0x040fe20000000013 */
[C---:B------:R-:W-:Y:S01]  /*09a0*/  FFMA R28, R60.reuse, R29, R18 ;  /* 0x0000001d3c1c7223 */ /* 0x040fe20000000012 */
[----:B------:R-:W-:Y:S01]  /*09b0*/  FFMA R18, R60, R30, R73 ;  /* 0x0000001e3c127223 */ /* 0x000fe20000000049 */
[----:B0-----:R-:W-:Y:S01]  /*09c0*/  FFMA R29, R64, R45, R83 ;  /* 0x0000002d401d7223 */ /* 0x001fe20000000053 */
[-C--:B------:R-:W-:Y:S01]  /*09d0*/  FFMA R73, R25, R65.reuse, R106 ;  /* 0x0000004119497223 */ /* 0x080fe2000000006a */
        /* <DEDUP_REMOVED lines=16> */
[----:B------:R-:W-:-:S02]  /*0ae0*/  FFMA R66, R61, R66, R18 ;  /* 0x000000423d427223 */ /* 0x000fc40000000012 */
[----:B------:R-:W0:Y:S01]  /*0af0*/  LDS.128 R16, [R9+0x400] ;  /* 0x0004000009107984 */ /* 0x000e220000000c00 */
[C---:B------:R-:W-:Y:S01]  /*0b00*/  FFMA R99, R60.reuse, R32, R99 ;  /* 0x000000203c637223 */ /* 0x040fe20000000063 */
[C---:B------:R-:W-:Y:S01]  /*0b10*/  FFMA R72, R60.reuse, R31, R72 ;  /* 0x0000001f3c487223 */ /* 0x040fe20000000048 */
[----:B------:R-:W-:Y:S01]  /*0b20*/  FFMA R105, R60, R34, R105 ;  /* 0x000000223c697223 */ /* 0x000fe20000000069 */
[----:B------:R-:W-:Y:S01]  /*0b30*/  FFMA R69, R64, R49, R21 ;  /* 0x0000003140457223 */ /* 0x000fe20000000015 */
[-C--:B------:R-:W-:Y:S01]  /*0b40*/  FFMA R32, R45, R67.reuse, R20 ;  /* 0x000000432d207223 */ /* 0x080fe20000000014 */
[----:B------:R-:W-:Y:S01]  /*0b50*/  FFMA R68, R49, R67, R22 ;  /* 0x0000004331447223 */ /* 0x000fe20000000016 */
[----:B------:R-:W-:Y:S01]  /*0b60*/  FFMA R60, R60, R35, R104 ;  /* 0x000000233c3c7223 */ /* 0x000fe20000000068 */
[C---:B------:R-:W-:Y:S01]  /*0b70*/  FFMA R111, R64.reuse, R25, R111 ;  /* 0x00000019406f7223 */ /* 0x040fe2000000006f */
[----:B------:R-:W-:Y:S01]  /*0b80*/  FFMA R112, R25, R67, R112 ;  /* 0x0000004319707223 */ /* 0x000fe20000000070 */
[----:B------:R-:W2:Y:S01]  /*0b90*/  LDS.128 R20, [R9+0x410] ;  /* 0x0004100009147984 */ /* 0x000ea20000000c00 */
[C---:B------:R-:W-:Y:S01]  /*0ba0*/  FFMA R35, R64.reuse, R37, R114 ;  /* 0x0000002540237223 */ /* 0x040fe20000000072 */
[----:B------:R-:W-:Y:S01]  /*0bb0*/  FFMA R94, R37, R67, R94 ;  /* 0x00000043255e7223 */ /* 0x000fe2000000005e */
[----:B------:R-:W-:Y:S01]  /*0bc0*/  FFMA R31, R64, R41, R122 ;  /* 0x00000029401f7223 */ /* 0x000fe2000000007a */
[----:B------:R-:W-:Y:S01]  /*0bd0*/  FFMA R102, R41, R67, R102 ;  /* 0x0000004329667223 */ /* 0x000fe20000000066 */
[C---:B-1----:R-:W-:Y:S01]  /*0be0*/  FFMA R107, R12.reuse, R25, R107 ;  /* 0x000000190c6b7223 */ /* 0x042fe2000000006b */
[C---:B------:R-:W-:Y:S01]  /*0bf0*/  FFMA R108, R25.reuse, R13, R108 ;  /* 0x0000000d196c7223 */ /* 0x040fe2000000006c */
[CC--:B------:R-:W-:Y:S01]  /*0c00*/  FFMA R109, R25.reuse, R14.reuse, R109 ;  /* 0x0000000e196d7223 */ /* 0x0c0fe2000000006d */
[----:B------:R-:W-:Y:S01]  /*0c10*/  FFMA R24, R25, R15, R24 ;  /* 0x0000000f19187223 */ /* 0x000fe20000000018 */
[C---:B------:R-:W-:Y:S01]  /*0c20*/  FFMA R103, R12.reuse, R37, R103 ;  /* 0x000000250c677223 */ /* 0x040fe20000000067 */
[C---:B------:R-:W-:Y:S01]  /*0c30*/  FFMA R25, R37.reuse, R13, R100 ;  /* 0x0000000d25197223 */ /* 0x040fe20000000064 */
[CC--:B------:R-:W-:Y:S01]  /*0c40*/  FFMA R101, R37.reuse, R14.reuse, R101 ;  /* 0x0000000e25657223 */ /* 0x0c0fe20000000065 */
[----:B------:R-:W-:Y:S01]  /*0c50*/  FFMA R36, R37, R15, R36 ;  /* 0x0000000f25247223 */ /* 0x000fe20000000024 */
[----:B------:R-:W-:Y:S01]  /*0c60*/  FFMA R97, R12, R41, R97 ;  /* 0x000000290c617223 */ /* 0x000fe20000000061 */
[C---:B------:R-:W-:Y:S01]  /*0c70*/  FFMA R37, R41.reuse, R13, R90 ;  /* 0x0000000d29257223 */ /* 0x040fe2000000005a */
[CC--:B------:R-:W-:Y:S01]  /*0c80*/  FFMA R93, R41.reuse, R14.reuse, R93 ;  /* 0x0000000e295d7223 */ /* 0x0c0fe2000000005d */
[----:B------:R-:W-:Y:S01]  /*0c90*/  FFMA R40, R41, R15, R40 ;  /* 0x0000000f29287223 */ /* 0x000fe20000000028 */
[C---:B------:R-:W-:Y:S01]  /*0ca0*/  FFMA R11, R64.reuse, R57, R86 ;  /* 0x00000039400b7223 */ /* 0x040fe20000000056 */
[----:B------:R-:W-:Y:S01]  /*0cb0*/  FFMA R71, R64, R61, R92 ;  /* 0x0000003d40477223 */ /* 0x000fe2000000005c */
[C---:B------:R-:W-:Y:S01]  /*0cc0*/  FFMA R75, R12.reuse, R45, R75 ;  /* 0x0000002d0c4b7223 */ /* 0x040fe2000000004b */
[C---:B------:R-:W-:Y:S01]  /*0cd0*/  FFMA R41, R45.reuse, R13, R74 ;  /* 0x0000000d2d297223 */ /* 0x040fe2000000004a */
[CC--:B------:R-:W-:Y:S01]  /*0ce0*/  FFMA R77, R45.reuse, R14.reuse, R77 ;  /* 0x0000000e2d4d7223 */ /* 0x0c0fe2000000004d */
[----:B------:R-:W-:Y:S01]  /*0cf0*/  FFMA R44, R45, R15, R44 ;  /* 0x0000000f2d2c7223 */ /* 0x000fe2000000002c */
[-C--:B------:R-:W-:Y:S01]  /*0d00*/  FFMA R64, R53, R67.reuse, R78 ;  /* 0x0000004335407223 */ /* 0x080fe2000000004e */
[----:B------:R-:W-:Y:S01]  /*0d10*/  FFMA R34, R57, R67, R70 ;  /* 0x0000004339227223 */ /* 0x000fe20000000046 */
[C---:B------:R-:W-:Y:S01]  /*0d20*/  FFMA R81, R12.reuse, R49, R81 ;  /* 0x000000310c517223 */ /* 0x040fe20000000051 */
[C---:B------:R-:W-:Y:S01]  /*0d30*/  FFMA R45, R49.reuse, R13, R76 ;  /* 0x0000000d312d7223 */ /* 0x040fe2000000004c */
[CC--:B------:R-:W-:Y:S01]  /*0d40*/  FFMA R79, R49.reuse, R14.reuse, R79 ;  /* 0x0000000e314f7223 */ /* 0x0c0fe2000000004f */
[----:B------:R-:W-:Y:S01]  /*0d50*/  FFMA R48, R49, R15, R48 ;  /* 0x0000000f31307223 */ /* 0x000fe20000000030 */
[----:B------:R-:W-:Y:S01]  /*0d60*/  FFMA R67, R61, R67, R72 ;  /* 0x000000433d437223 */ /* 0x000fe20000000048 */
[C---:B------:R-:W-:Y:S01]  /*0d70*/  FFMA R87, R12.reuse, R53, R87 ;  /* 0x000000350c577223 */ /* 0x040fe20000000057 */
        /* <DEDUP_REMOVED lines=10> */
[----:B------:R-:W-:Y:S01]  /*0e20*/  FFMA R60, R61, R15, R60 ;  /* 0x0000000f3d3c7223 */ /* 0x000fe2000000003c */
[C---:B0-----:R-:W-:Y:S01]  /*0e30*/  FFMA R111, R16.reuse, R26, R111 ;  /* 0x0000001a106f7223 */ /* 0x041fe2000000006f */
[----:B------:R-:W0:Y:S01]  /*0e40*/  LDS.128 R12, [R9+0x600] ;  /* 0x00060000090c7984 */ /* 0x000e220000000c00 */
[C---:B------:R-:W-:Y:S01]  /*0e50*/  FFMA R70, R16.reuse, R38, R35 ;  /* 0x0000002610467223 */ /* 0x040fe20000000023 */
[C---:B------:R-:W-:Y:S01]  /*0e60*/  FFMA R72, R16.reuse, R42, R31 ;  /* 0x0000002a10487223 */ /* 0x040fe2000000001f */
[C---:B------:R-:W-:Y:S01]  /*0e70*/  FFMA R74, R16.reuse, R46, R29 ;  /* 0x0000002e104a7223 */ /* 0x040fe2000000001d */
[C---:B------:R-:W-:Y:S01]  /*0e80*/  FFMA R76, R16.reuse, R50, R69 ;  /* 0x00000032104c7223 */ /* 0x040fe20000000045 */
[C---:B------:R-:W-:Y:S01]  /*0e90*/  FFMA R78, R16.reuse, R54, R33 ;  /* 0x00000036104e7223 */ /* 0x040fe20000000021 */
[C---:B------:R-:W-:Y:S01]  /*0ea0*/  FFMA R80, R16.reuse, R58, R11 ;  /* 0x0000003a10507223 */ /* 0x040fe2000000000b */
        /* <DEDUP_REMOVED lines=24> */
[----:B------:R-:W-:-:S02]  /*1030*/  FFMA R118, R62, R19, R67 ;  /* 0x000000133e767223 */ /* 0x000fc40000000043 */
[----:B------:R-:W1:Y:S01]  /*1040*/  LDS.128 R16, [R9+0x610] ;  /* 0x0006100009107984 */ /* 0x000e620000000c00 */
[----:B--2---:R-:W-:Y:S01]  /*1050*/  FFMA R103, R20, R38, R103 ;  /* 0x0000002614677223 */ /* 0x004fe20000000067 */
[C---:B------:R-:W-:Y:S01]  /*1060*/  FFMA R66, R38.reuse, R21, R25 ;  /* 0x0000001526427223 */ /* 0x040fe20000000019 */
[C---:B------:R-:W-:Y:S01]  /*1070*/  FFMA R101, R38.reuse, R22, R101 ;  /* 0x0000001626657223 */ /* 0x040fe20000000065 */
[----:B------:R-:W-:Y:S01]  /*1080*/  FFMA R36, R38, R23, R36 ;  /* 0x0000001726247223 */ /* 0x000fe20000000024 */
[----:B------:R-:W-:Y:S01]  /*1090*/  FFMA R97, R20, R42, R97 ;  /* 0x0000002a14617223 */ /* 0x000fe20000000061 */
        /* <DEDUP_REMOVED lines=9> */
[----:B------:R-:W-:Y:S01]  /*1130*/  FFMA R79, R50, R22, R79 ;  /* 0x00000016324f7223 */ /* 0x000fe2000000004f */
[-C--:B------:R-:W-:Y:S01]  /*1140*/  FFMA R24, R26, R23.reuse, R24 ;  /* 0x000000171a187223 */ /* 0x080fe20000000018 */
[----:B------:R-:W-:Y:S01]  /*1150*/  FFMA R50, R50, R23, R48 ;  /* 0x0000001732327223 */ /* 0x000fe20000000030 */
[----:B------:R-:W-:Y:S01]  /*1160*/  FFMA R107, R20, R26, R107 ;  /* 0x0000001a146b7223 */ /* 0x000fe2000000006b */
[CC--:B------:R-:W-:Y:S01]  /*1170*/  FFMA R108, R26.reuse, R21.reuse, R108 ;  /* 0x000000151a6c7223 */ /* 0x0c0fe2000000006c */
        /* <DEDUP_REMOVED lines=13> */
[-C--:B0-----:R-:W-:Y:S01]  /*1250*/  FFMA R73, R51, R14.reuse, R30 ;  /* 0x0000000e33497223 */ /* 0x081fe2000000001e */
[-C--:B------:R-:W-:Y:S01]  /*1260*/  FFMA R83, R55, R14.reuse, R28 ;  /* 0x0000000e37537223 */ /* 0x080fe2000000001c */
[-C--:B------:R-:W-:Y:S01]  /*1270*/  FFMA R89, R59, R14.reuse, R10 ;  /* 0x0000000e3b597223 */ /* 0x080fe2000000000a */
        /* <DEDUP_REMOVED lines=21> */
[----:B------:R-:W-:Y:S01]  /*13d0*/  LDS.128 R28, [R7+0x10] ;  /* 0x00001000071c7984 */ /* 0x000fe20000000c00 */
[-C--:B------:R-:W-:Y:S01]  /*13e0*/  FFMA R112, R27, R15.reuse, R112 ;  /* 0x0000000f1b707223 */ /* 0x080fe20000000070 */
[-C--:B------:R-:W-:Y:S01]  /*13f0*/  FFMA R94, R39, R15.reuse, R94 ;  /* 0x0000000f275e7223 */ /* 0x080fe2000000005e */
[-C--:B------:R-:W-:Y:S01]  /*1400*/  FFMA R102, R43, R15.reuse, R102 ;  /* 0x0000000f2b667223 */ /* 0x080fe20000000066 */
[----:B------:R-:W0:Y:S01]  /*1410*/  LDS.128 R20, [R9+0x800] ;  /* 0x0008000009147984 */ /* 0x000e220000000c00 */
[-C--:B------:R-:W-:Y:S01]  /*1420*/  FFMA R10, R47, R15.reuse, R32 ;  /* 0x0000000f2f0a7223 */ /* 0x080fe20000000020 */
[-C--:B------:R-:W-:Y:S01]  /*1430*/  FFMA R68, R51, R15.reuse, R68 ;  /* 0x0000000f33447223 */ /* 0x080fe20000000044 */
[-C--:B------:R-:W-:Y:S01]  /*1440*/  FFMA R64, R55, R15.reuse, R64 ;  /* 0x0000000f37407223 */ /* 0x080fe20000000040 */
[-C--:B------:R-:W-:Y:S01]  /*1450*/  FFMA R62, R59, R15.reuse, R34 ;  /* 0x0000000f3b3e7223 */ /* 0x080fe20000000022 */
[----:B------:R-:W-:Y:S01]  /*1460*/  FFMA R118, R63, R15, R118 ;  /* 0x0000000f3f767223 */ /* 0x000fe20000000076 */
[C---:B-1----:R-:W-:Y:S01]  /*1470*/  FFMA R107, R16.reuse, R27, R107 ;  /* 0x0000001b106b7223 */ /* 0x042fe2000000006b */
[----:B------:R-:W1:Y:S01]  /*1480*/  LDS.128 R12, [R9+0x810] ;  /* 0x00081000090c7984 */ /* 0x000e620000000c00 */
[C---:B------:R-:W-:Y:S01]  /*1490*/  FFMA R116, R27.reuse, R17, R108 ;  /* 0x000000111b747223 */ /* 0x040fe2000000006c */
[CC--:B------:R-:W-:Y:S01]  /*14a0*/  FFMA R109, R27.reuse, R18.reuse, R109 ;  /* 0x000000121b6d7223 */ /* 0x0c0fe2000000006d */
[----:B------:R-:W-:Y:S01]  /*14b0*/  FFMA R120, R27, R19, R24 ;  /* 0x000000131b787223 */ /* 0x000fe20000000018 */
[C---:B------:R-:W-:Y:S01]  /*14c0*/  FFMA R103, R16.reuse, R39, R103 ;  /* 0x0000002710677223 */ /* 0x040fe20000000067 */
[----:B------:R-:W2:Y:S01]  /*14d0*/  LDS.128 R24, [R7+0x30] ;  /* 0x0000300007187984 */ /* 0x000ea20000000c00 */
[C---:B------:R-:W-:Y:S01]  /*14e0*/  FFMA R66, R39.reuse, R17, R66 ;  /* 0x0000001127427223 */ /* 0x040fe20000000042 */
[CC--:B------:R-:W-:Y:S01]  /*14f0*/  FFMA R101, R39.reuse, R18.reuse, R101 ;  /* 0x0000001227657223 */ /* 0x0c0fe20000000065 */
[----:B------:R-:W-:Y:S01]  /*1500*/  FFMA R74, R39, R19, R36 ;  /* 0x00000013274a7223 */ /* 0x000fe20000000024 */
[C---:B------:R-:W-:Y:S01]  /*1510*/  FFMA R70, R43.reuse, R17, R38 ;  /* 0x000000112b467223 */ /* 0x040fe20000000026 */
[----:B------:R-:W3:Y:S01]  /*1520*/  LDS.128 R32, [R7+0x50] ;  /* 0x0000500007207984 */ /* 0x000ee20000000c00 */
[C---:B------:R-:W-:Y:S01]  /*1530*/  FFMA R97, R16.reuse, R43, R97 ;  /* 0x0000002b10617223 */ /* 0x040fe20000000061 */
[CC--:B------:R-:W-:Y:S01]  /*1540*/  FFMA R93, R43.reuse, R18.reuse, R93 ;  /* 0x000000122b5d7223 */ /* 0x0c0fe2000000005d */
[----:B------:R-:W-:Y:S01]  /*1550*/  FFMA R76, R43, R19, R42 ;  /* 0x000000132b4c7223 */ /* 0x000fe2000000002a */
[C---:B------:R-:W-:Y:S01]  /*1560*/  FFMA R75, R16.reuse, R47, R75 ;  /* 0x0000002f104b7223 */ /* 0x040fe2000000004b */
[C---:B------:R-:W-:Y:S01]  /*1570*/  FFMA R72, R47.reuse, R17, R40 ;  /* 0x000000112f487223 */ /* 0x040fe20000000028 */
[CC--:B------:R-:W-:Y:S01]  /*1580*/  FFMA R77, R47.reuse, R18.reuse, R77 ;  /* 0x000000122f4d7223 */ /* 0x0c0fe2000000004d */
[----:B------:R-:W-:Y:S01]  /*1590*/  FFMA R78, R47, R19, R44 ;  /* 0x000000132f4e7223 */ /* 0x000fe2000000002c */
[C---:B------:R-:W-:Y:S01]  /*15a0*/  FFMA R80, R51.reuse, R17, R46 ;  /* 0x0000001133507223 */ /* 0x040fe2000000002e */
[----:B------:R-:W4:Y:S01]  /*15b0*/  LDS.128 R36, [R7+0x70] ;  /* 0x0000700007247984 */ /* 0x000f220000000c00 */
[C---:B------:R-:W-:Y:S01]  /*15c0*/  FFMA R81, R16.reuse, R51, R81 ;  /* 0x0000003310517223 */ /* 0x040fe20000000051 */
[CC--:B------:R-:W-:Y:S01]  /*15d0*/  FFMA R79, R51.reuse, R18.reuse, R79 ;  /* 0x00000012334f7223 */ /* 0x0c0fe2000000004f */
[----:B------:R-:W-:Y:S01]  /*15e0*/  FFMA R82, R51, R19, R50 ;  /* 0x0000001333527223 */ /* 0x000fe20000000032 */
[C---:B------:R-:W-:Y:S01]  /*15f0*/  FFMA R96, R55.reuse, R17, R48 ;  /* 0x0000001137607223 */ /* 0x040fe20000000030 */
[----:B------:R-:W5:Y:S01]  /*1600*/  LDS.128 R40, [R7+0x90] ;  /* 0x0000900007287984 */ /* 0x000f620000000c00 */
[----:B------:R-:W-:Y:S01]  /*1610*/  FFMA R87, R16, R55, R87 ;  /* 0x0000003710577223 */ /* 0x000fe20000000057 */
[C---:B------:R-:W-:Y:S01]  /*1620*/  FFMA R85, R55.reuse, R18, R85 ;  /* 0x0000001237557223 */ /* 0x040fe20000000055 */
[----:B------:R-:W-:Y:S01]  /*1630*/  FFMA R106, R55, R19, R52 ;  /* 0x00000013376a7223 */ /* 0x000fe20000000034 */
[----:B------:R-:W5:Y:S01]  /*1640*/  LDS.128 R44, [R7+0xb0] ;  /* 0x0000b000072c7984 */ /* 0x000f620000000c00 */
[----:B------:R-:W-:Y:S01]  /*1650*/  FFMA R108, R59, R17, R54 ;  /* 0x000000113b6c7223 */ /* 0x000fe20000000036 */
[C---:B0-----:R-:W-:Y:S01]  /*1660*/  FFMA R114, R28.reuse, R23, R112 ;  /* 0x000000171c727223 */ /* 0x041fe20000000070 */
[----:B------:R-:W-:-:S02]  /*1670*/  FFMA R110, R28, R22, R49 ;  /* 0x000000161c6e7223 */ /* 0x000fc40000000031 */
[----:B------:R-:W0:Y:S01]  /*1680*/  LDS.128 R48, [R7+0xd0] ;  /* 0x0000d00007307984 */ /* 0x000e220000000c00 */
[----:B-1----:R-:W-:Y:S01]  /*1690*/  FFMA R112, R28, R13, R116 ;  /* 0x0000000d1c707223 */ /* 0x002fe20000000074 */
[----:B--2---:R-:W-:Y:S02]  /*16a0*/  FFMA R116, R24, R20, R53 ;  /* 0x0000001418747223 */ /* 0x004fe40000000035 */
[----:B------:R-:W1:Y:S01]  /*16b0*/  LDS.128 R52, [R7+0xf0] ;  /* 0x0000f00007347984 */ /* 0x000e620000000c00 */
[C---:B------:R-:W-:Y:S01]  /*16c0*/  FFMA R95, R16.reuse, R59, R95 ;  /* 0x0000003b105f7223 */ /* 0x040fe2000000005f */
[CC--:B------:R-:W-:Y:S01]  /*16d0*/  FFMA R91, R59.reuse, R18.reuse, R91 ;  /* 0x000000123b5b7223 */ /* 0x0c0fe2000000005b */
[----:B------:R-:W-:Y:S01]  /*16e0*/  FFMA R56, R59, R19, R56 ;  /* 0x000000133b387223 */ /* 0x000fe20000000038 */
[----:B------:R-:W-:Y:S01]  /*16f0*/  FFMA R99, R16, R63, R99 ;  /* 0x0000003f10637223 */ /* 0x000fe20000000063 */
[C---:B------:R-:W-:Y:S01]  /*1700*/  FFMA R58, R63.reuse, R17, R58 ;  /* 0x000000113f3a7223 */ /* 0x040fe2000000003a */
[C---:B------:R-:W-:Y:S01]  /*1710*/  FFMA R105, R63.reuse, R18, R105 ;  /* 0x000000123f697223 */ /* 0x040fe20000000069 */
[----:B------:R-:W-:-:S02]  /*1720*/  FFMA R60, R63, R19, R60 ;  /* 0x000000133f3c7223 */ /* 0x000fc4000000003c */
[----:B------:R-:W2:Y:S01]  /*1730*/  LDS.128 R16, [R9+0xa00] ;  /* 0x000a000009107984 */ /* 0x000ea20000000c00 */
        /* <DEDUP_REMOVED lines=15> */
[C---:B------:R-:W-:Y:S01]  /*1830*/  FFMA R102, R32.reuse, R23, R102 ;  /* 0x0000001720667223 */ /* 0x040fe20000000066 */
[C---:B------:R-:W-:Y:S01]  /*1840*/  FFMA R97, R32.reuse, R12, R97 ;  /* 0x0000000c20617223 */ /* 0x040fe20000000061 */
[C---:B------:R-:W-:Y:S01]  /*1850*/  FFMA R70, R32.reuse, R13, R70 ;  /* 0x0000000d20467223 */ /* 0x040fe20000000046 */
[C---:B------:R-:W-:Y:S01]  /*1860*/  FFMA R93, R32.reuse, R14, R93 ;  /* 0x0000000e205d7223 */ /* 0x040fe2000000005d */
[----:B------:R-:W-:Y:S01]  /*1870*/  FFMA R76, R32, R15, R76 ;  /* 0x0000000f204c7223 */ /* 0x000fe2000000004c */
[C---:B----4-:R-:W-:Y:S01]  /*1880*/  FFMA R57, R36.reuse, R20, R57 ;  /* 0x0000001424397223 */ /* 0x050fe20000000039 */
[C---:B------:R-:W-:Y:S01]  /*1890*/  FFMA R90, R36.reuse, R21, R90 ;  /* 0x00000015245a7223 */ /* 0x040fe2000000005a */
[C---:B------:R-:W-:Y:S01]  /*18a0*/  FFMA R32, R36.reuse, R22, R71 ;  /* 0x0000001624207223 */ /* 0x040fe20000000047 */
[C---:B------:R-:W-:Y:S01]  /*18b0*/  FFMA R10, R36.reuse, R23, R10 ;  /* 0x00000017240a7223 */ /* 0x040fe2000000000a */
[C---:B------:R-:W-:Y:S01]  /*18c0*/  FFMA R75, R36.reuse, R12, R75 ;  /* 0x0000000c244b7223 */ /* 0x040fe2000000004b */
[C---:B------:R-:W-:Y:S01]  /*18d0*/  FFMA R72, R36.reuse, R13, R72 ;  /* 0x0000000d24487223 */ /* 0x040fe20000000048 */
[C---:B------:R-:W-:Y:S01]  /*18e0*/  FFMA R77, R36.reuse, R14, R77 ;  /* 0x0000000e244d7223 */ /* 0x040fe2000000004d */
[----:B------:R-:W-:Y:S01]  /*18f0*/  FFMA R78, R36, R15, R78 ;  /* 0x0000000f244e7223 */ /* 0x000fe2000000004e */
[C---:B-----5:R-:W-:Y:S01]  /*1900*/  FFMA R11, R40.reuse, R20, R61 ;  /* 0x00000014280b7223 */ /* 0x060fe2000000003d */
        /* <DEDUP_REMOVED lines=10> */
[----:B------:R-:W-:Y:S01]  /*19b0*/  FFMA R40, R44, R23, R64 ;  /* 0x000000172c287223 */ /* 0x000fe20000000040 */
[-C--:B0-----:R-:W-:Y:S01]  /*19c0*/  FFMA R73, R48, R20.reuse, R67 ;  /* 0x0000001430497223 */ /* 0x081fe20000000043 */
[----:B-1----:R-:W-:Y:S01]  /*19d0*/  FFMA R83, R52, R20, R69 ;  /* 0x0000001434537223 */ /* 0x002fe20000000045 */
[----:B------:R-:W0:Y:S01]  /*19e0*/  LDS.128 R64, [R9+0xa10] ;  /* 0x000a100009407984 */ /* 0x000e220000000c00 */
[C---:B------:R-:W-:Y:S01]  /*19f0*/  FFMA R87, R44.reuse, R12, R87 ;  /* 0x0000000c2c577223 */ /* 0x040fe20000000057 */
[C---:B------:R-:W-:Y:S01]  /*1a00*/  FFMA R96, R44.reuse, R13, R96 ;  /* 0x0000000d2c607223 */ /* 0x040fe20000000060 */
[C---:B------:R-:W-:Y:S01]  /*1a10*/  FFMA R85, R44.reuse, R14, R85 ;  /* 0x0000000e2c557223 */ /* 0x040fe20000000055 */
[----:B------:R-:W-:Y:S01]  /*1a20*/  FFMA R106, R44, R15, R106 ;  /* 0x0000000f2c6a7223 */ /* 0x000fe2000000006a */
[-C--:B------:R-:W-:Y:S01]  /*1a30*/  FFMA R20, R52, R21.reuse, R104 ;  /* 0x0000001534147223 */ /* 0x080fe20000000068 */
        /* <DEDUP_REMOVED lines=9> */
[----:B--2---:R-:W-:Y:S01]  /*1ad0*/  FFMA R117, R53, R17, R20 ;  /* 0x0000001135757223 */ /* 0x004fe20000000014 */
[C---:B------:R-:W-:Y:S01]  /*1ae0*/  FFMA R99, R52.reuse, R12, R99 ;  /* 0x0000000c34637223 */ /* 0x040fe20000000063 */
[C---:B------:R-:W-:Y:S01]  /*1af0*/  FFMA R58, R52.reuse, R13, R58 ;  /* 0x0000000d343a7223 */ /* 0x040fe2000000003a */
[C---:B------:R-:W-:Y:S01]  /*1b00*/  FFMA R105, R52.reuse, R14, R105 ;  /* 0x0000000e34697223 */ /* 0x040fe20000000069 */
[----:B------:R-:W-:Y:S01]  /*1b10*/  FFMA R60, R52, R15, R60 ;  /* 0x0000000f343c7223 */ /* 0x000fe2000000003c */
[C---:B------:R-:W-:Y:S01]  /*1b20*/  FFMA R23, R16.reuse, R41, R11 ;  /* 0x0000002910177223 */ /* 0x040fe2000000000b */
[C---:B------:R-:W-:Y:S01]  /*1b30*/  FFMA R21, R16.reuse, R45, R71 ;  /* 0x0000002d10157223 */ /* 0x040fe20000000047 */
[-C--:B------:R-:W-:Y:S01]  /*1b40*/  FFMA R125, R33, R18.reuse, R24 ;  /* 0x00000012217d7223 */ /* 0x080fe20000000018 */
[-C--:B------:R-:W-:Y:S01]  /*1b50*/  FFMA R20, R49, R18.reuse, R44 ;  /* 0x0000001231147223 */ /* 0x080fe2000000002c */
[C---:B------:R-:W-:Y:S01]  /*1b60*/  FFMA R11, R16.reuse, R49, R73 ;  /* 0x00000031100b7223 */ /* 0x040fe20000000049 */
[C---:B------:R-:W-:Y:S01]  /*1b70*/  FFMA R71, R16.reuse, R53, R83 ;  /* 0x0000003510477223 */ /* 0x040fe20000000053 */
[-C--:B------:R-:W-:Y:S01]  /*1b80*/  FFMA R24, R41, R18.reuse, R36 ;  /* 0x0000001229187223 */ /* 0x080fe20000000024 */
[----:B------:R-:W1:Y:S01]  /*1b90*/  LDS.128 R12, [R9+0xc00] ;  /* 0x000c0000090c7984 */ /* 0x000e620000000c00 */
[----:B------:R-:W-:Y:S01]  /*1ba0*/  FFMA R44, R45, R19, R40 ;  /* 0x000000132d2c7223 */ /* 0x000fe20000000028 */
        /* <DEDUP_REMOVED lines=22> */
[----:B------:R-:W-:-:S02]  /*1d10*/  FFMA R48, R53, R19, R48 ;  /* 0x0000001335307223 */ /* 0x000fc40000000030 */
[----:B------:R-:W2:Y:S01]  /*1d20*/  LDS.128 R16, [R9+0xc10] ;  /* 0x000c100009107984 */ /* 0x000ea20000000c00 */
[C---:B0-----:R-:W-:Y:S01]  /*1d30*/  FFMA R52, R64.reuse, R29, R59 ;  /* 0x0000001d40347223 */ /* 0x041fe2000000003b */
        /* <DEDUP_REMOVED lines=21> */
[C---:B------:R-:W-:Y:S01]  /*1e90*/  FFMA R85, R45.reuse, R66, R85 ;  /* 0x000000422d557223 */ /* 0x040fe20000000055 */
[----:B------:R-:W-:Y:S01]  /*1ea0*/  FFMA R106, R45, R67, R106 ;  /* 0x000000432d6a7223 */ /* 0x000fe2000000006a */
[C---:B------:R-:W-:Y:S01]  /*1eb0*/  FFMA R45, R49.reuse, R65, R108 ;  /* 0x00000041312d7223 */ /* 0x040fe2000000006c */
[C---:B------:R-:W-:Y:S01]  /*1ec0*/  FFMA R95, R64.reuse, R49, R95 ;  /* 0x00000031405f7223 */ /* 0x040fe2000000005f */
[----:B------:R-:W-:Y:S01]  /*1ed0*/  FFMA R70, R49, R67, R56 ;  /* 0x0000004331467223 */ /* 0x000fe20000000038 */
[----:B------:R-:W-:Y:S01]  /*1ee0*/  FFMA R99, R64, R53, R99 ;  /* 0x0000003540637223 */ /* 0x000fe20000000063 */
[C---:B------:R-:W-:Y:S01]  /*1ef0*/  FFMA R65, R53.reuse, R65, R58 ;  /* 0x0000004135417223 */ /* 0x040fe2000000003a */
[C---:B-1----:R-:W-:Y:S01]  /*1f00*/  FFMA R84, R12.reuse, R38, R57 ;  /* 0x000000260c547223 */ /* 0x042fe20000000039 */
[C---:B------:R-:W-:Y:S01]  /*1f10*/  FFMA R105, R53.reuse, R66, R105 ;  /* 0x0000004235697223 */ /* 0x040fe20000000069 */
[----:B------:R-:W-:Y:S01]  /*1f20*/  FFMA R64, R53, R67, R60 ;  /* 0x0000004335407223 */ /* 0x000fe2000000003c */
[----:B------:R-:W0:Y:S01]  /*1f30*/  LDS.128 R56, [R9+0xe00] ;  /* 0x000e000009387984 */ /* 0x000e220000000c00 */
[----:B------:R-:W-:Y:S01]  /*1f40*/  FFMA R86, R12, R34, R61 ;  /* 0x000000220c567223 */ /* 0x000fe2000000003d */
[----:B--2---:R-:W-:-:S02]  /*1f50*/  FFMA R53, R30, R18, R63 ;  /* 0x000000121e357223 */ /* 0x004fc4000000003f */
[----:B------:R-:W1:Y:S01]  /*1f60*/  LDS.128 R60, [R9+0xe10] ;  /* 0x000e1000093c7984 */ /* 0x000e620000000c00 */
[----:B------:R-:W-:Y:S01]  /*1f70*/  UIADD3 UR4, UPT, UPT, UR4, 0x8, URZ ;  /* 0x0000000804047890 */ /* 0x000fe2000fffe0ff */
[----:B------:R-:W-:Y:S01]  /*1f80*/  FFMA R91, R49, R66, R91 ;  /* 0x00000042315b7223 */ /* 0x000fe2000000005b */
[-C--:B------:R-:W-:Y:S01]  /*1f90*/  FFMA R49, R16, R30.reuse, R52 ;  /* 0x0000001e10317223 */ /* 0x080fe20000000034 */
[----:B------:R-:W-:Y:S01]  /*1fa0*/  FFMA R111, R12, R30, R111 ;  /* 0x0000001e0c6f7223 */ /* 0x000fe2000000006f */
[C---:B------:R-:W-:Y:S01]  /*1fb0*/  FFMA R108, R30.reuse, R13, R73 ;  /* 0x0000000d1e6c7223 */ /* 0x040fe20000000049 */
[C---:B------:R-:W-:Y:S01]  /*1fc0*/  FFMA R118, R30.reuse, R14, R119 ;  /* 0x0000000e1e767223 */ /* 0x040fe20000000077 */
[C---:B------:R-:W-:Y:S01]  /*1fd0*/  FFMA R120, R30.reuse, R15, R123 ;  /* 0x0000000f1e787223 */ /* 0x040fe2000000007b */
[C---:B------:R-:W-:Y:S01]  /*1fe0*/  FFMA R52, R30.reuse, R17, R112 ;  /* 0x000000111e347223 */ /* 0x040fe20000000070 */
[----:B------:R-:W-:Y:S01]  /*1ff0*/  FFMA R28, R30, R19, R28 ;  /* 0x000000131e1c7223 */ /* 0x000fe2000000001c */
[----:B------:R-:W-:Y:S01]  /*2000*/  UISETP.GE.AND UP0, UPT, UR4, UR9, UPT ;  /* 0x000000090400728c */ /* 0x000fe2000bf06270 */
        /* <DEDUP_REMOVED lines=27> */
[-C--:B------:R-:W-:Y:S01]  /*21c0*/  FFMA R24, R42, R14.reuse, R24 ;  /* 0x0000000e2a187223 */ /* 0x080fe20000000018 */
[----:B------:R-:W-:Y:S01]  /*21d0*/  FFMA R20, R50, R14, R20 ;  /* 0x0000000e32147223 */ /* 0x000fe20000000014 */
        /* <DEDUP_REMOVED lines=12> */
[-C--:B------:R-:W-:Y:S01]  /*22a0*/  FFMA R90, R50, R13.reuse, R89 ;  /* 0x0000000d325a7223 */ /* 0x080fe20000000059 */
        /* <DEDUP_REMOVED lines=9> */
[----:B------:R-:W-:Y:S01]  /*2340*/  FFMA R105, R54, R18, R105 ;  /* 0x0000001236697223 */ /* 0x000fe20000000069 */
[-C--:B------:R-:W-:Y:S01]  /*2350*/  FFMA R50, R50, R19.reuse, R70 ;  /* 0x0000001332327223 */ /* 0x080fe20000000046 */
[----:B------:R-:W-:Y:S01]  /*2360*/  FFMA R54, R54, R19, R64 ;  /* 0x0000001336367223 */ /* 0x000fe20000000040 */
[-C--:B0-----:R-:W-:Y:S01]  /*2370*/  FFMA R71, R51, R58.reuse, R20 ;  /* 0x0000003a33477223 */ /* 0x081fe20000000014 */
        /* <DEDUP_REMOVED lines=10> */
[-C--:B------:R-:W-:Y:S01]  /*2420*/  FFMA R106, R31, R57.reuse, R108 ;  /* 0x000000391f6a7223 */ /* 0x080fe2000000006c */
[-C--:B------:R-:W-:Y:S01]  /*2430*/  FFMA R84, R27, R57.reuse, R100 ;  /* 0x000000391b547223 */ /* 0x080fe20000000064 */
[-C--:B------:R-:W-:Y:S01]  /*2440*/  FFMA R64, R35, R57.reuse, R98 ;  /* 0x0000003923407223 */ /* 0x080fe20000000062 */
[-C--:B------:R-:W-:Y:S01]  /*2450*/  FFMA R16, R47, R57.reuse, R92 ;  /* 0x000000392f107223 */ /* 0x080fe2000000005c */
[----:B------:R-:W-:Y:S01]  /*2460*/  FFMA R10, R51, R57, R90 ;  /* 0x00000039330a7223 */ /* 0x000fe2000000005a */
[-C--:B------:R-:W-:Y:S01]  /*2470*/  FFMA R89, R27, R58.reuse, R114 ;  /* 0x0000003a1b597223 */ /* 0x080fe20000000072 */
[----:B------:R-:W-:Y:S01]  /*2480*/  FFMA R22, R43, R59, R68 ;  /* 0x0000003b2b167223 */ /* 0x000fe20000000044 */
[-C--:B-1----:R-:W-:Y:S01]  /*2490*/  FFMA R102, R27, R63.reuse, R74 ;  /* 0x0000003f1b667223 */ /* 0x082fe2000000004a */
[----:B------:R-:W-:Y:S01]  /*24a0*/  FFMA R96, R35, R63, R76 ;  /* 0x0000003f23607223 */ /* 0x000fe2000000004c */
[----:B------:R-:W-:Y:S01]  /*24b0*/  FFMA R111, R56, R31, R111 ;  /* 0x0000001f386f7223 */ /* 0x000fe2000000006f */
        /* <DEDUP_REMOVED lines=12> */
[----:B------:R-:W-:Y:S01]  /*2580*/  FFMA R72, R55, R59, R48 ;  /* 0x0000003b37487223 */ /* 0x000fe20000000030 */
[C---:B------:R-:W-:Y:S01]  /*2590*/  FFMA R109, R60.reuse, R31, R49 ;  /* 0x0000001f3c6d7223 */ /* 0x040fe20000000031 */
[C---:B------:R-:W-:Y:S01]  /*25a0*/  FFMA R108, R31.reuse, R61, R52 ;  /* 0x0000003d1f6c7223 */ /* 0x040fe20000000034 */
[CC--:B------:R-:W-:Y:S01]  /*25b0*/  FFMA R113, R31.reuse, R62.reuse, R53 ;  /* 0x0000003e1f717223 */ /* 0x0c0fe20000000035 */
[----:B------:R-:W-:Y:S01]  /*25c0*/  FFMA R114, R31, R63, R28 ;  /* 0x0000003f1f727223 */ /* 0x000fe2000000001c */
[C---:B------:R-:W-:Y:S01]  /*25d0*/  FFMA R103, R60.reuse, R27, R103 ;  /* 0x0000001b3c677223 */ /* 0x040fe20000000067 */
[C---:B------:R-:W-:Y:S01]  /*25e0*/  FFMA R100, R27.reuse, R61, R30 ;  /* 0x0000003d1b647223 */ /* 0x040fe2000000001e */
[-C--:B------:R-:W-:Y:S01]  /*25f0*/  FFMA R101, R27, R62.reuse, R101 ;  /* 0x0000003e1b657223 */ /* 0x080fe20000000065 */
[C---:B------:R-:W-:Y:S01]  /*2600*/  FFMA R97, R60.reuse, R35, R97 ;  /* 0x000000233c617223 */ /* 0x040fe20000000061 */
[C---:B------:R-:W-:Y:S01]  /*2610*/  FFMA R90, R35.reuse, R61, R26 ;  /* 0x0000003d235a7223 */ /* 0x040fe2000000001a */
[-C--:B------:R-:W-:Y:S01]  /*2620*/  FFMA R93, R35, R62.reuse, R93 ;  /* 0x0000003e235d7223 */ /* 0x080fe2000000005d */
        /* <DEDUP_REMOVED lines=20> */
[----:B------:R-:W-:-:S02]  /*2770*/  IADD3 R4, PT, PT, R4, 0x8, RZ ;  /* 0x0000000804047810 */ /* 0x000fc40007ffe0ff */
[----:B------:R-:W-:Y:S01]  /*2780*/  LEA R8, R3, R8, 0x3 ;  /* 0x0000000803087211 */ /* 0x000fe200078e18ff */
[----:B------:R-:W-:Y:S06]  /*2790*/  BAR.SYNC.DEFER_BLOCKING 0x0 ;  /* 0x0000000000007b1d */ /* 0x000fec0000010000 */
[----:B------:R-:W-:Y:S05]  /*27a0*/  BRA.U !UP0, `(.L_x_4) ;  /* 0xffffffdd08387547 */ /* 0x000fea000b83ffff */
.L_x_3:
[----:B------:R-:W1:Y:S01]  /*27b0*/  LDCU.64 UR8, c[0x0][0x398] ;  /* 0x00007300ff0877ac */ /* 0x000e620008000a00 */
[----:B------:R-:W-:Y:S02]  /*27c0*/  LEA R34, R2, UR6, 0x3 ;  /* 0x0000000602227c11 */ /* 0x000fe4000f8e18ff */
[----:B------:R-:W-:Y:S01]  /*27d0*/  LEA R0, R0, UR5, 0x3 ;  /* 0x0000000500007c11 */ /* 0x000fe2000f8e18ff */
[----:B------:R-:W2:Y:S01]  /*27e0*/  LDCU.64 UR4, c[0x0][0x390] ;  /* 0x00007200ff0477ac */ /* 0x000ea20008000a00 */
[C---:B------:R-:W-:Y:S02]  /*27f0*/  IADD3 R5, PT, PT, R34.reuse, 0x2, RZ ;  /* 0x0000000222057810 */ /* 0x040fe40007ffe0ff */
[----:B------:R-:W-:Y:S02]  /*2800*/  SHF.R.S32.HI R32, RZ, 0x1f, R34 ;  /* 0x0000001fff207819 */ /* 0x000fe40000011422 */
[C---:B------:R-:W-:Y:S02]  /*2810*/  IADD3 R4, PT, PT, R34.reuse, 0x1, RZ ;  /* 0x0000000122047810 */ /* 0x040fe40007ffe0ff */
[----:B------:R-:W-:-:S02]  /*2820*/  IADD3 R8, PT, PT, R34, 0x4, RZ ;  /* 0x0000000422087810 */ /* 0x000fc40007ffe0ff */
[----:B------:R-:W-:Y:S02]  /*2830*/  IADD3 R33, PT, PT, R34, 0x6, RZ ;  /* 0x0000000622217810 */ /* 0x000fe40007ffe0ff */
[----:B------:R-:W-:Y:S02]  /*2840*/  IADD3 R36, PT, PT, R0, 0x1, RZ ;  /* 0x0000000100247810 */ /* 0x000fe40007ffe0ff */
[----:B-1----:R-:W-:Y:S01]  /*2850*/  ISETP.GE.AND P0, PT, R34, UR9, PT ;  /* 0x0000000922007c0c */ /* 0x002fe2000bf06270 */
[----:B------:R-:W-:Y:S01]  /*2860*/  IMAD R7, R0, UR9, RZ ;  /* 0x0000000900077c24 */ /* 0x000fe2000f8e02ff */
[----:B------:R-:W-:Y:S02]  /*2870*/  ISETP.GE.AND P2, PT, R4, UR9, PT ;  /* 0x0000000904007c0c */ /* 0x000fe4000bf46270 */
[----:B------:R-:W-:Y:S02]  /*2880*/  ISETP.GE.OR P3, PT, R0, UR8, P0 ;  /* 0x0000000800007c0c */ /* 0x000fe40008766670 */
[----:B------:R-:W-:-:S02]  /*2890*/  P2R R40, PR, RZ, 0x1 ;  /* 0x00000001ff287803 */ /* 0x000fc40000000000 */
[-C--:B------:R-:W-:Y:S02]  /*28a0*/  IADD3 R6, P1, PT, R34, R7.reuse, RZ ;  /* 0x0000000722067210 */ /* 0x080fe40007f3e0ff */
[----:B------:R-:W-:Y:S02]  /*28b0*/  ISETP.GE.AND P0, PT, R5, UR9, PT ;  /* 0x0000000905007c0c */ /* 0x000fe4000bf06270 */
[----:B------:R-:W-:Y:S02]  /*28c0*/  LEA.HI.X.SX32 R9, R7, R32, 0x1, P1 ;  /* 0x0000002007097211 */ /* 0x000fe400008f0eff */
[----:B------:R-:W-:Y:S02]  /*28d0*/  ISETP.GE.OR P1, PT, R0, UR8, P0 ;  /* 0x0000000800007c0c */ /* 0x000fe40008726670 */
[----:B--2---:R-:W-:Y:S01]  /*28e0*/  LEA R4, P4, R6, UR4, 0x2 ;  /* 0x0000000406047c11 */ /* 0x004fe2000f8810ff */
[----:B------:R-:W1:Y:S01]  /*28f0*/  @!P3 LDC.64 R2, c[0x0][0x390] ;  /* 0x0000e400ff02bb82 */ /* 0x000e620000000a00 */
[----:B------:R-:W-:-:S02]  /*2900*/  @!P3 IADD3 R5, PT, PT, R34, R7, RZ ;  /* 0x000000072205b210 */ /* 0x000fc40007ffe0ff */
[----:B------:R-:W-:Y:S02]  /*2910*/  IADD3 R39, PT, PT, R7, UR9, RZ ;  /* 0x0000000907277c10 */ /* 0x000fe4000fffe0ff */
[----:B------:R-:W-:Y:S02]  /*2920*/  P2R R38, PR, RZ, 0x4 ;  /* 0x00000004ff267803 */ /* 0x000fe40000000000 */
[----:B------:R-:W-:Y:S02]  /*2930*/  IADD3 R41, PT, PT, R39, UR9, RZ ;  /* 0x0000000927297c10 */ /* 0x000fe4000fffe0ff */
[----:B------:R-:W-:Y:S02]  /*2940*/  ISETP.GE.OR P2, PT, R0, UR8, P2 ;  /* 0x0000000800007c0c */ /* 0x000fe40009746670 */
[----:B------:R-:W-:-:S04]  /*2950*/  IADD3 R43, PT, PT, R41, UR9, RZ ;  /* 0x00000009292b7c10 */ /* 0x000fc8000fffe0ff */
[----:B------:R-:W-:-:S04]  /*2960*/  IADD3 R45, PT, PT, R43, UR9, RZ ;  /* 0x000000092b2d7c10 */ /* 0x000fc8000fffe0ff */
[----:B------:R-:W-:-:S04]  /*2970*/  IADD3 R47, PT, PT, R45, UR9, RZ ;  /* 0x000000092d2f7c10 */ /* 0x000fc8000fffe0ff */
[----:B------:R-:W-:Y:S01]  /*2980*/  IADD3 R37, PT, PT, R47, UR9, RZ ;  /* 0x000000092f257c10 */ /* 0x000fe2000fffe0ff */
[----:B-1----:R-:W-:Y:S01]  /*2990*/  @!P3 IMAD.WIDE R2, R5, 0x4, R2 ;  /* 0x000000040502b825 */ /* 0x002fe200078e0202 */
[----:B------:R-:W-:Y:S02]  /*29a0*/  LEA.HI.X R5, R6, UR5, R9, 0x2, P4 ;  /* 0x0000000506057c11 */ /* 0x000fe4000a0f1409 */
[----:B------:R-:W-:Y:S02]  /*29b0*/  ISETP.GE.AND P4, PT, R8, UR9, PT ;  /* 0x0000000908007c0c */ /* 0x000fe4000bf86270 */
[----:B0-----:R0:W-:Y:S01]  /*29c0*/  @!P3 STG.E desc[UR10][R2.64], R111 ;  /* 0x0000006f0200b986 */ /* 0x0011e2000c10190a */
[----:B------:R-:W-:Y:S02]  /*29d0*/  IADD3 R6, PT, PT, R34, 0x3, RZ ;  /* 0x0000000322067810 */ /* 0x000fe40007ffe0ff */
[----:B------:R-:W-:Y:S01]  /*29e0*/  IADD3 R35, PT, PT, R37, UR9, RZ ;  /* 0x0000000925237c10 */ /* 0x000fe2000fffe0ff */
[----:B------:R-:W-:Y:S01]  /*29f0*/  @!P1 STG.E desc[UR10][R4.64+0x8], R107 ;  /* 0x0000086b04009986 */ /* 0x000fe2000c10190a */
[----:B------:R-:W-:-:S02]  /*2a00*/  ISETP.GE.OR P1, PT, R0, UR8, P4 ;  /* 0x0000000800007c0c */ /* 0x000fc4000a726670 */
[----:B------:R-:W-:Y:S01]  /*2a10*/  ISETP.GE.AND P5, PT, R6, UR9, PT ;  /* 0x0000000906007c0c */ /* 0x000fe2000bfa6270 */
[----:B------:R-:W-:Y:S01]  /*2a20*/  @!P2 STG.E desc[UR10][R4.64+0x4], R106 ;  /* 0x0000046a0400a986 */ /* 0x000fe2000c10190a */
[----:B------:R-:W-:Y:S02]  /*2a30*/  IADD3 R6, PT, PT, R34, 0x5, RZ ;  /* 0x0000000522067810 */ /* 0x000fe40007ffe0ff */
[----:B------:R-:W-:Y:S02]  /*2a40*/  ISETP.GE.OR P2, PT, R0, UR8, P5 ;  /* 0x0000000800007c0c */ /* 0x000fe4000af46670 */
[----:B------:R-:W-:-:S05]  /*2a50*/  ISETP.GE.AND P3, PT, R6, UR9, PT ;  /* 0x0000000906007c0c */ /* 0x000fca000bf66270 */
[----:B------:R-:W-:Y:S01]  /*2a60*/  @!P1 STG.E desc[UR10][R4.64+0x10], R109 ;  /* 0x0000106d04009986 */ /* 0x000fe2000c10190a */
[----:B------:R-:W-:-:S05]  /*2a70*/  ISETP.GE.OR P1, PT, R0, UR8, P3 ;  /* 0x0000000800007c0c */ /* 0x000fca0009f26670 */
[----:B------:R-:W-:Y:S01]  /*2a80*/  @!P2 STG.E desc[UR10][R4.64+0xc], R112 ;  /* 0x00000c700400a986 */ /* 0x000fe2000c10190a */
[----:B------:R-:W-:-:S07]  /*2a90*/  ISETP.GE.AND P2, PT, R33, UR9, PT ;  /* 0x0000000921007c0c */ /* 0x000fce000bf46270 */
[----:B------:R-:W-:Y:S01]  /*2aa0*/  @!P1 STG.E desc[UR10][R4.64+0x14], R108 ;  /* 0x0000146c04009986 */ /* 0x000fe2000c10190a */
[----:B0-----:R-:W-:-:S04]  /*2ab0*/  IADD3 R2, P1, PT, R34, R39, RZ ;  /* 0x0000002722027210 */ /* 0x001fc80007f3e0ff */
[----:B------:R-:W-:Y:S02]  /*2ac0*/  LEA.HI.X.SX32 R3, R39, R32, 0x1, P1 ;  /* 0x0000002027037211 */ /* 0x000fe400008f0eff */
[----:B------:R-:W-:-:S04]  /*2ad0*/  LEA R30, P1, R2, UR4, 0x2 ;  /* 0x00000004021e7c11 */ /* 0x000fc8000f8210ff */
[----:B------:R-:W-:Y:S02]  /*2ae0*/  LEA.HI.X R31, R2, UR5, R3, 0x2, P1 ;  /* 0x00000005021f7c11 */ /* 0x000fe400088f1403 */
[----:B------:R-:W-:-:S04]  /*2af0*/  IADD3 R2, P1, PT, R34, R41, RZ ;  /* 0x0000002922027210 */ /* 0x000fc80007f3e0ff */
        /* <DEDUP_REMOVED lines=23> */
[----:B------:R-:W-:Y:S02]  /*2c70*/  ISETP.GE.OR P1, PT, R0, UR8, P2 ;  /* 0x0000000800007c0c */ /* 0x000fe40009726670 */
[----:B------:R-:W-:-:S11]  /*2c80*/  IADD3 R32, PT, PT, R34, 0x7, RZ ;  /* 0x0000000722207810 */ /* 0x000fd60007ffe0ff */
[----:B------:R-:W-:Y:S01]  /*2c90*/  @!P1 STG.E desc[UR10][R4.64+0x18], R113 ;  /* 0x0000187104009986 */ /* 0x000fe2000c10190a */
[----:B------:R-:W-:-:S04]  /*2ca0*/  ISETP.GE.AND P1, PT, R32, UR9, PT ;  /* 0x0000000920007c0c */ /* 0x000fc8000bf26270 */
[----:B------:R-:W-:-:S13]  /*2cb0*/  ISETP.GE.OR P6, PT, R0, UR8, P1 ;  /* 0x0000000800007c0c */ /* 0x000fda0008fc6670 */
        /* <DEDUP_REMOVED lines=8> */
[----:B------:R-:W-:Y:S02]  /*2d40*/  ISETP.GE.OR P6, PT, R36, UR8, P6 ;  /* 0x0000000824007c0c */ /* 0x000fe4000b7c6670 */
[----:B0-----:R-:W-:-:S11]  /*2d50*/  IADD3 R32, PT, PT, R0, 0x2, RZ ;  /* 0x0000000200207810 */ /* 0x001fd60007ffe0ff */
        /* <DEDUP_REMOVED lines=12> */
[----:B------:R0:W-:Y:S01]  /*2e20*/  @!P6 STG.E desc[UR10][R30.64+0x1c], R102 ;  /* 0x00001c661e00e986 */ /* 0x0001e2000c10190a */
[----:B------:R-:W-:-:S04]  /*2e30*/  ISETP.NE.AND P6, PT, R40, RZ, PT ;  /* 0x000000ff2800720c */ /* 0x000fc80003fc5270 */
[----:B------:R-:W-:Y:S02]  /*2e40*/  ISETP.GE.OR P6, PT, R32, UR8, P6 ;  /* 0x0000000820007c0c */ /* 0x000fe4000b7c6670 */
[----:B0-----:R-:W-:-:S11]  /*2e50*/  IADD3 R30, PT, PT, R0, 0x3, RZ ;  /* 0x00000003001e7810 */ /* 0x001fd60007ffe0ff */
        /* <DEDUP_REMOVED lines=27> */
[----:B------:R0:W-:Y:S01]  /*3010*/  @!P6 STG.E desc[UR10][R26.64+0x4], R12 ;  /* 0x0000040c1a00e986 */ /* 0x0001e2000c10190a */
        /* <DEDUP_REMOVED lines=55> */
[C---:B------:R-:W-:Y:S02]  /*3390*/  IADD3 R12, PT, PT, R0.reuse, 0x6, RZ ;  /* 0x00000006000c7810 */ /* 0x040fe40007ffe0ff */
[----:B------:R-:W-:-:S09]  /*33a0*/  IADD3 R0, PT, PT, R0, 0x7, RZ ;  /* 0x0000000700007810 */ /* 0x000fd20007ffe0ff */
        /* <DEDUP_REMOVED lines=9> */
[----:B------:R1:W-:Y:S01]  /*3440*/  @!P6 STG.E desc[UR10][R8.64+0x4], R10 ;  /* 0x0000040a0800e986 */ /* 0x0003e2000c10190a */
[----:B------:R-:W-:Y:S02]  /*3450*/  ISETP.GE.OR P6, PT, R12, UR8, P0 ;  /* 0x000000080c007c0c */ /* 0x000fe400087c6670 */
[----:B------:R-:W-:-:S11]  /*3460*/  ISETP.GE.OR P0, PT, R0, UR8, P0 ;  /* 0x0000000800007c0c */ /* 0x000fd60008706670 */
        /* <DEDUP_REMOVED lines=16> */
[----:B------:R-:W-:-:S04]  /*3570*/  ISETP.NE.AND P6, PT, R40, RZ, PT ;  /* 0x000000ff2800720c */ /* 0x000fc80003fc5270 */
[----:B------:R-:W-:-:S13]  /*3580*/  ISETP.GE.OR P6, PT, R0, UR8, P6 ;  /* 0x0000000800007c0c */ /* 0x000fda000b7c6670 */
[----:B0-----:R-:W0:Y:S01]  /*3590*/  @!P6 LDC.64 R4, c[0x0][0x390] ;  /* 0x0000e400ff04eb82 */ /* 0x001e220000000a00 */
[----:B------:R-:W-:-:S05]  /*35a0*/  @!P6 IADD3 R35, PT, PT, R34, R35, RZ ;  /* 0x000000232223e210 */ /* 0x000fca0007ffe0ff */
[----:B0-----:R-:W-:-:S05]  /*35b0*/  @!P6 IMAD.WIDE R4, R35, 0x4, R4 ;  /* 0x000000042304e825 */ /* 0x001fca00078e0204 */
[----:B------:R1:W-:Y:S01]  /*35c0*/  @!P6 STG.E desc[UR10][R4.64], R19 ;  /* 0x000000130400e986 */ /* 0x0003e2000c10190a */
[----:B------:R-:W-:-:S03]  /*35d0*/  ISETP.NE.AND P6, PT, R38, RZ, PT ;  /* 0x000000ff2600720c */ /* 0x000fc60003fc5270 */
[----:B------:R1:W-:Y:S01]  /*35e0*/  @!P0 STG.E desc[UR10][R2.64+0x8], R73 ;  /* 0x0000084902008986 */ /* 0x0003e2000c10190a */
[----:B------:R-:W-:-:S03]  /*35f0*/  ISETP.GE.OR P6, PT, R0, UR8, P6 ;  /* 0x0000000800007c0c */ /* 0x000fc6000b7c6670 */
        /* <DEDUP_REMOVED lines=8> */
.L_x_5:
        /* <DEDUP_REMOVED lines=16> */
.L_x_7:


//--------------------- .nv.shared._Z29gemm_tiled_8x8_register_innerPfS_S_iii --------------------------
	.section	.nv.shared._Z29gemm_tiled_8x8_register_innerPfS_S_iii,"aw",@nobits
	.sectionflags	@""
	.align	4
.nv.shared._Z29gemm_tiled_8x8_register_innerPfS_S_iii:
	.zero		9216


//--------------------- .nv.shared.reserved.0     --------------------------
	.section	.nv.shared.reserved.0,"aw",@nobits
	.weak		__nv_reservedSMEM_offset_0_alias
	.size		__nv_reservedSMEM_offset_0_alias, 0, 64
	.other		__nv_reservedSMEM_offset_0_alias,@"STO_CUDA_RESERVED_SHARED STV_DEFAULT"
__nv_reservedSMEM_offset_0_alias:
	.zero		0
	.zero		64


//--------------------- .nv.shared._Z23gemm_tiled_8x8_registerPfS_S_iii --------------------------
	.section	.nv.shared._Z23gemm_tiled_8x8_registerPfS_S_iii,"aw",@nobits
	.sectionflags	@""
	.align	4
.nv.shared._Z23gemm_tiled_8x8_registerPfS_S_iii:
	.zero		9216


//--------------------- .nv.constant0._Z29gemm_tiled_8x8_register_innerPfS_S_iii --------------------------
	.section	.nv.constant0._Z29gemm_tiled_8x8_register_innerPfS_S_iii,"a",@progbits
	.sectionflags	@""
	.align	4
.nv.constant0._Z29gemm_tiled_8x8_register_innerPfS_S_iii:
	.zero		932


//--------------------- .nv.constant0._Z23gemm_tiled_8x8_registerPfS_S_iii --------------------------
	.section	.nv.constant0._Z23gemm_tiled_8x8_registerPfS_S_iii,"a",@progbits
	.sectionflags	@""
	.align	4
.nv.constant0._Z23gemm_tiled_8x8_registerPfS_S_iii:
	.zero		932


//--------------------- SYMBOLS --------------------------

	.type		.nv.reservedSmem.offset0,@object
	.size		.nv.reservedSmem.offset0,0x4
	.type		.nv.reservedSmem.cap,@object
	.size		.nv.reservedSmem.cap,0x4
